//
// Generated by NVIDIA NVVM Compiler
//
// Compiler Build ID: CL-36424714
// Cuda compilation tools, release 13.0, V13.0.88
// Based on NVVM 20.0.0
//

.version 9.0
.target sm_100
.address_size 64

	// .globl	_Z10matmulFP32PfS_S_iii

.visible .entry _Z10matmulFP32PfS_S_iii(
	.param .u64 .ptr .align 1 _Z10matmulFP32PfS_S_iii_param_0,
	.param .u64 .ptr .align 1 _Z10matmulFP32PfS_S_iii_param_1,
	.param .u64 .ptr .align 1 _Z10matmulFP32PfS_S_iii_param_2,
	.param .u32 _Z10matmulFP32PfS_S_iii_param_3,
	.param .u32 _Z10matmulFP32PfS_S_iii_param_4,
	.param .u32 _Z10matmulFP32PfS_S_iii_param_5
)
{
	.reg .pred 	%p<13>;
	.reg .b32 	%r<41>;
	.reg .b32 	%f<68>;
	.reg .b64 	%rd<53>;

	ld.param.u64 	%rd7, [_Z10matmulFP32PfS_S_iii_param_0];
	ld.param.u64 	%rd8, [_Z10matmulFP32PfS_S_iii_param_1];
	ld.param.u64 	%rd6, [_Z10matmulFP32PfS_S_iii_param_2];
	ld.param.u32 	%r20, [_Z10matmulFP32PfS_S_iii_param_3];
	ld.param.u32 	%r18, [_Z10matmulFP32PfS_S_iii_param_4];
	ld.param.u32 	%r19, [_Z10matmulFP32PfS_S_iii_param_5];
	cvta.to.global.u64 	%rd1, %rd8;
	cvta.to.global.u64 	%rd2, %rd7;
	mov.u32 	%r21, %ctaid.y;
	mov.u32 	%r22, %ntid.y;
	mov.u32 	%r23, %tid.y;
	mad.lo.s32 	%r1, %r21, %r22, %r23;
	mov.u32 	%r24, %ctaid.x;
	mov.u32 	%r25, %ntid.x;
	mov.u32 	%r26, %tid.x;
	mad.lo.s32 	%r2, %r24, %r25, %r26;
	setp.ge.s32 	%p1, %r1, %r20;
	setp.ge.s32 	%p2, %r2, %r18;
	or.pred  	%p3, %p1, %p2;
	@%p3 bra 	$L__BB0_14;
	setp.lt.s32 	%p4, %r19, 1;
	mov.f32 	%f67, 0f00000000;
	@%p4 bra 	$L__BB0_13;
	mul.lo.s32 	%r3, %r19, %r1;
	and.b32  	%r4, %r19, 7;
	setp.lt.u32 	%p5, %r19, 8;
	mov.f32 	%f67, 0f00000000;
	mov.b32 	%r39, 0;
	@%p5 bra 	$L__BB0_5;
	and.b32  	%r39, %r19, 2147483640;
	neg.s32 	%r37, %r39;
	shl.b32 	%r7, %r18, 3;
	mul.wide.u32 	%rd9, %r3, 4;
	add.s64 	%rd10, %rd9, %rd2;
	add.s64 	%rd52, %rd10, 16;
	mov.f32 	%f67, 0f00000000;
	mul.wide.s32 	%rd13, %r18, 4;
	mov.u32 	%r36, %r2;
$L__BB0_4:
	.pragma "nounroll";
	ld.global.f32 	%f17, [%rd52+-16];
	mul.wide.s32 	%rd11, %r36, 4;
	add.s64 	%rd12, %rd1, %rd11;
	ld.global.f32 	%f18, [%rd12];
	fma.rn.f32 	%f19, %f17, %f18, %f67;
	ld.global.f32 	%f20, [%rd52+-12];
	add.s64 	%rd14, %rd12, %rd13;
	ld.global.f32 	%f21, [%rd14];
	fma.rn.f32 	%f22, %f20, %f21, %f19;
	ld.global.f32 	%f23, [%rd52+-8];
	add.s64 	%rd15, %rd14, %rd13;
	ld.global.f32 	%f24, [%rd15];
	fma.rn.f32 	%f25, %f23, %f24, %f22;
	ld.global.f32 	%f26, [%rd52+-4];
	add.s64 	%rd16, %rd15, %rd13;
	ld.global.f32 	%f27, [%rd16];
	fma.rn.f32 	%f28, %f26, %f27, %f25;
	ld.global.f32 	%f29, [%rd52];
	add.s64 	%rd17, %rd16, %rd13;
	ld.global.f32 	%f30, [%rd17];
	fma.rn.f32 	%f31, %f29, %f30, %f28;
	ld.global.f32 	%f32, [%rd52+4];
	add.s64 	%rd18, %rd17, %rd13;
	ld.global.f32 	%f33, [%rd18];
	fma.rn.f32 	%f34, %f32, %f33, %f31;
	ld.global.f32 	%f35, [%rd52+8];
	add.s64 	%rd19, %rd18, %rd13;
	ld.global.f32 	%f36, [%rd19];
	fma.rn.f32 	%f37, %f35, %f36, %f34;
	ld.global.f32 	%f38, [%rd52+12];
	add.s64 	%rd20, %rd19, %rd13;
	ld.global.f32 	%f39, [%rd20];
	fma.rn.f32 	%f67, %f38, %f39, %f37;
	add.s32 	%r37, %r37, 8;
	add.s32 	%r36, %r36, %r7;
	add.s64 	%rd52, %rd52, 32;
	setp.ne.s32 	%p6, %r37, 0;
	@%p6 bra 	$L__BB0_4;
$L__BB0_5:
	setp.eq.s32 	%p7, %r4, 0;
	@%p7 bra 	$L__BB0_13;
	and.b32  	%r13, %r19, 3;
	setp.lt.u32 	%p8, %r4, 4;
	@%p8 bra 	$L__BB0_8;
	add.s32 	%r28, %r39, %r3;
	mul.wide.u32 	%rd21, %r28, 4;
	add.s64 	%rd22, %rd2, %rd21;
	ld.global.f32 	%f41, [%rd22];
	mad.lo.s32 	%r29, %r39, %r18, %r2;
	mul.wide.s32 	%rd23, %r29, 4;
	add.s64 	%rd24, %rd1, %rd23;
	ld.global.f32 	%f42, [%rd24];
	fma.rn.f32 	%f43, %f41, %f42, %f67;
	cvt.u64.u32 	%rd25, %r3;
	cvt.u64.u32 	%rd26, %r39;
	add.s64 	%rd27, %rd26, %rd25;
	shl.b64 	%rd28, %rd27, 2;
	add.s64 	%rd29, %rd2, %rd28;
	ld.global.f32 	%f44, [%rd29+4];
	mul.wide.s32 	%rd30, %r18, 4;
	add.s64 	%rd31, %rd24, %rd30;
	ld.global.f32 	%f45, [%rd31];
	fma.rn.f32 	%f46, %f44, %f45, %f43;
	ld.global.f32 	%f47, [%rd29+8];
	add.s64 	%rd32, %rd31, %rd30;
	ld.global.f32 	%f48, [%rd32];
	fma.rn.f32 	%f49, %f47, %f48, %f46;
	ld.global.f32 	%f50, [%rd29+12];
	add.s64 	%rd33, %rd32, %rd30;
	ld.global.f32 	%f51, [%rd33];
	fma.rn.f32 	%f67, %f50, %f51, %f49;
	add.s32 	%r39, %r39, 4;
$L__BB0_8:
	setp.eq.s32 	%p9, %r13, 0;
	@%p9 bra 	$L__BB0_13;
	setp.eq.s32 	%p10, %r13, 1;
	@%p10 bra 	$L__BB0_11;
	add.s32 	%r30, %r39, %r3;
	mul.wide.u32 	%rd34, %r30, 4;
	add.s64 	%rd35, %rd2, %rd34;
	ld.global.f32 	%f53, [%rd35];
	mad.lo.s32 	%r31, %r39, %r18, %r2;
	mul.wide.s32 	%rd36, %r31, 4;
	add.s64 	%rd37, %rd1, %rd36;
	ld.global.f32 	%f54, [%rd37];
	fma.rn.f32 	%f55, %f53, %f54, %f67;
	cvt.u64.u32 	%rd38, %r3;
	cvt.u64.u32 	%rd39, %r39;
	add.s64 	%rd40, %rd39, %rd38;
	shl.b64 	%rd41, %rd40, 2;
	add.s64 	%rd42, %rd2, %rd41;
	ld.global.f32 	%f56, [%rd42+4];
	mul.wide.s32 	%rd43, %r18, 4;
	add.s64 	%rd44, %rd37, %rd43;
	ld.global.f32 	%f57, [%rd44];
	fma.rn.f32 	%f67, %f56, %f57, %f55;
	add.s32 	%r39, %r39, 2;
$L__BB0_11:
	and.b32  	%r32, %r19, 1;
	setp.eq.b32 	%p11, %r32, 1;
	not.pred 	%p12, %p11;
	@%p12 bra 	$L__BB0_13;
	add.s32 	%r33, %r39, %r3;
	mul.wide.u32 	%rd45, %r33, 4;
	add.s64 	%rd46, %rd2, %rd45;
	ld.global.f32 	%f58, [%rd46];
	mad.lo.s32 	%r34, %r39, %r18, %r2;
	mul.wide.s32 	%rd47, %r34, 4;
	add.s64 	%rd48, %rd1, %rd47;
	ld.global.f32 	%f59, [%rd48];
	fma.rn.f32 	%f67, %f58, %f59, %f67;
$L__BB0_13:
	mad.lo.s32 	%r35, %r18, %r1, %r2;
	cvta.to.global.u64 	%rd49, %rd6;
	mul.wide.s32 	%rd50, %r35, 4;
	add.s64 	%rd51, %rd49, %rd50;
	st.global.f32 	[%rd51], %f67;
$L__BB0_14:
	ret;

}
	// .globl	_Z10matmulFP16P6__halfS0_Pfiii
.visible .entry _Z10matmulFP16P6__halfS0_Pfiii(
	.param .u64 .ptr .align 1 _Z10matmulFP16P6__halfS0_Pfiii_param_0,
	.param .u64 .ptr .align 1 _Z10matmulFP16P6__halfS0_Pfiii_param_1,
	.param .u64 .ptr .align 1 _Z10matmulFP16P6__halfS0_Pfiii_param_2,
	.param .u32 _Z10matmulFP16P6__halfS0_Pfiii_param_3,
	.param .u32 _Z10matmulFP16P6__halfS0_Pfiii_param_4,
	.param .u32 _Z10matmulFP16P6__halfS0_Pfiii_param_5
)
{
	.reg .pred 	%p<13>;
	.reg .b16 	%rs<31>;
	.reg .b32 	%r<41>;
	.reg .b32 	%f<68>;
	.reg .b64 	%rd<53>;

	ld.param.u64 	%rd7, [_Z10matmulFP16P6__halfS0_Pfiii_param_0];
	ld.param.u64 	%rd8, [_Z10matmulFP16P6__halfS0_Pfiii_param_1];
	ld.param.u64 	%rd6, [_Z10matmulFP16P6__halfS0_Pfiii_param_2];
	ld.param.u32 	%r20, [_Z10matmulFP16P6__halfS0_Pfiii_param_3];
	ld.param.u32 	%r18, [_Z10matmulFP16P6__halfS0_Pfiii_param_4];
	ld.param.u32 	%r19, [_Z10matmulFP16P6__halfS0_Pfiii_param_5];
	cvta.to.global.u64 	%rd1, %rd8;
	cvta.to.global.u64 	%rd2, %rd7;
	mov.u32 	%r21, %ctaid.y;
	mov.u32 	%r22, %ntid.y;
	mov.u32 	%r23, %tid.y;
	mad.lo.s32 	%r1, %r21, %r22, %r23;
	mov.u32 	%r24, %ctaid.x;
	mov.u32 	%r25, %ntid.x;
	mov.u32 	%r26, %tid.x;
	mad.lo.s32 	%r2, %r24, %r25, %r26;
	setp.ge.s32 	%p1, %r1, %r20;
	setp.ge.s32 	%p2, %r2, %r18;
	or.pred  	%p3, %p1, %p2;
	@%p3 bra 	$L__BB1_14;
	setp.lt.s32 	%p4, %r19, 1;
	mov.f32 	%f67, 0f00000000;
	@%p4 bra 	$L__BB1_13;
	mul.lo.s32 	%r3, %r19, %r1;
	and.b32  	%r4, %r19, 7;
	setp.lt.u32 	%p5, %r19, 8;
	mov.f32 	%f67, 0f00000000;
	mov.b32 	%r39, 0;
	@%p5 bra 	$L__BB1_5;
	and.b32  	%r39, %r19, 2147483640;
	neg.s32 	%r37, %r39;
	shl.b32 	%r7, %r18, 3;
	mul.wide.u32 	%rd9, %r3, 2;
	add.s64 	%rd10, %rd9, %rd2;
	add.s64 	%rd52, %rd10, 8;
	mov.f32 	%f67, 0f00000000;
	mul.wide.s32 	%rd13, %r18, 2;
	mov.u32 	%r36, %r2;
$L__BB1_4:
	.pragma "nounroll";
	ld.global.u16 	%rs1, [%rd52+-8];
	// begin inline asm
	{  cvt.f32.f16 %f17, %rs1;}

	// end inline asm
	mul.wide.s32 	%rd11, %r36, 2;
	add.s64 	%rd12, %rd1, %rd11;
	ld.global.u16 	%rs2, [%rd12];
	// begin inline asm
	{  cvt.f32.f16 %f18, %rs2;}

	// end inline asm
	fma.rn.f32 	%f33, %f17, %f18, %f67;
	ld.global.u16 	%rs3, [%rd52+-6];
	// begin inline asm
	{  cvt.f32.f16 %f19, %rs3;}

	// end inline asm
	add.s64 	%rd14, %rd12, %rd13;
	ld.global.u16 	%rs4, [%rd14];
	// begin inline asm
	{  cvt.f32.f16 %f20, %rs4;}

	// end inline asm
	fma.rn.f32 	%f34, %f19, %f20, %f33;
	ld.global.u16 	%rs5, [%rd52+-4];
	// begin inline asm
	{  cvt.f32.f16 %f21, %rs5;}

	// end inline asm
	add.s64 	%rd15, %rd14, %rd13;
	ld.global.u16 	%rs6, [%rd15];
	// begin inline asm
	{  cvt.f32.f16 %f22, %rs6;}

	// end inline asm
	fma.rn.f32 	%f35, %f21, %f22, %f34;
	ld.global.u16 	%rs7, [%rd52+-2];
	// begin inline asm
	{  cvt.f32.f16 %f23, %rs7;}

	// end inline asm
	add.s64 	%rd16, %rd15, %rd13;
	ld.global.u16 	%rs8, [%rd16];
	// begin inline asm
	{  cvt.f32.f16 %f24, %rs8;}

	// end inline asm
	fma.rn.f32 	%f36, %f23, %f24, %f35;
	ld.global.u16 	%rs9, [%rd52];
	// begin inline asm
	{  cvt.f32.f16 %f25, %rs9;}

	// end inline asm
	add.s64 	%rd17, %rd16, %rd13;
	ld.global.u16 	%rs10, [%rd17];
	// begin inline asm
	{  cvt.f32.f16 %f26, %rs10;}

	// end inline asm
	fma.rn.f32 	%f37, %f25, %f26, %f36;
	ld.global.u16 	%rs11, [%rd52+2];
	// begin inline asm
	{  cvt.f32.f16 %f27, %rs11;}

	// end inline asm
	add.s64 	%rd18, %rd17, %rd13;
	ld.global.u16 	%rs12, [%rd18];
	// begin inline asm
	{  cvt.f32.f16 %f28, %rs12;}

	// end inline asm
	fma.rn.f32 	%f38, %f27, %f28, %f37;
	ld.global.u16 	%rs13, [%rd52+4];
	// begin inline asm
	{  cvt.f32.f16 %f29, %rs13;}

	// end inline asm
	add.s64 	%rd19, %rd18, %rd13;
	ld.global.u16 	%rs14, [%rd19];
	// begin inline asm
	{  cvt.f32.f16 %f30, %rs14;}

	// end inline asm
	fma.rn.f32 	%f39, %f29, %f30, %f38;
	ld.global.u16 	%rs15, [%rd52+6];
	// begin inline asm
	{  cvt.f32.f16 %f31, %rs15;}

	// end inline asm
	add.s64 	%rd20, %rd19, %rd13;
	ld.global.u16 	%rs16, [%rd20];
	// begin inline asm
	{  cvt.f32.f16 %f32, %rs16;}

	// end inline asm
	fma.rn.f32 	%f67, %f31, %f32, %f39;
	add.s32 	%r37, %r37, 8;
	add.s32 	%r36, %r36, %r7;
	add.s64 	%rd52, %rd52, 16;
	setp.ne.s32 	%p6, %r37, 0;
	@%p6 bra 	$L__BB1_4;
$L__BB1_5:
	setp.eq.s32 	%p7, %r4, 0;
	@%p7 bra 	$L__BB1_13;
	and.b32  	%r13, %r19, 3;
	setp.lt.u32 	%p8, %r4, 4;
	@%p8 bra 	$L__BB1_8;
	add.s32 	%r28, %r39, %r3;
	mul.wide.u32 	%rd21, %r28, 2;
	add.s64 	%rd22, %rd2, %rd21;
	ld.global.u16 	%rs17, [%rd22];
	// begin inline asm
	{  cvt.f32.f16 %f41, %rs17;}

	// end inline asm
	mad.lo.s32 	%r29, %r39, %r18, %r2;
	mul.wide.s32 	%rd23, %r29, 2;
	add.s64 	%rd24, %rd1, %rd23;
	ld.global.u16 	%rs18, [%rd24];
	// begin inline asm
	{  cvt.f32.f16 %f42, %rs18;}

	// end inline asm
	fma.rn.f32 	%f49, %f41, %f42, %f67;
	cvt.u64.u32 	%rd25, %r3;
	cvt.u64.u32 	%rd26, %r39;
	add.s64 	%rd27, %rd26, %rd25;
	shl.b64 	%rd28, %rd27, 1;
	add.s64 	%rd29, %rd2, %rd28;
	ld.global.u16 	%rs19, [%rd29+2];
	// begin inline asm
	{  cvt.f32.f16 %f43, %rs19;}

	// end inline asm
	mul.wide.s32 	%rd30, %r18, 2;
	add.s64 	%rd31, %rd24, %rd30;
	ld.global.u16 	%rs20, [%rd31];
	// begin inline asm
	{  cvt.f32.f16 %f44, %rs20;}

	// end inline asm
	fma.rn.f32 	%f50, %f43, %f44, %f49;
	ld.global.u16 	%rs21, [%rd29+4];
	// begin inline asm
	{  cvt.f32.f16 %f45, %rs21;}

	// end inline asm
	add.s64 	%rd32, %rd31, %rd30;
	ld.global.u16 	%rs22, [%rd32];
	// begin inline asm
	{  cvt.f32.f16 %f46, %rs22;}

	// end inline asm
	fma.rn.f32 	%f51, %f45, %f46, %f50;
	ld.global.u16 	%rs23, [%rd29+6];
	// begin inline asm
	{  cvt.f32.f16 %f47, %rs23;}

	// end inline asm
	add.s64 	%rd33, %rd32, %rd30;
	ld.global.u16 	%rs24, [%rd33];
	// begin inline asm
	{  cvt.f32.f16 %f48, %rs24;}

	// end inline asm
	fma.rn.f32 	%f67, %f47, %f48, %f51;
	add.s32 	%r39, %r39, 4;
$L__BB1_8:
	setp.eq.s32 	%p9, %r13, 0;
	@%p9 bra 	$L__BB1_13;
	setp.eq.s32 	%p10, %r13, 1;
	@%p10 bra 	$L__BB1_11;
	add.s32 	%r30, %r39, %r3;
	mul.wide.u32 	%rd34, %r30, 2;
	add.s64 	%rd35, %rd2, %rd34;
	ld.global.u16 	%rs25, [%rd35];
	// begin inline asm
	{  cvt.f32.f16 %f53, %rs25;}

	// end inline asm
	mad.lo.s32 	%r31, %r39, %r18, %r2;
	mul.wide.s32 	%rd36, %r31, 2;
	add.s64 	%rd37, %rd1, %rd36;
	ld.global.u16 	%rs26, [%rd37];
	// begin inline asm
	{  cvt.f32.f16 %f54, %rs26;}

	// end inline asm
	fma.rn.f32 	%f57, %f53, %f54, %f67;
	cvt.u64.u32 	%rd38, %r3;
	cvt.u64.u32 	%rd39, %r39;
	add.s64 	%rd40, %rd39, %rd38;
	shl.b64 	%rd41, %rd40, 1;
	add.s64 	%rd42, %rd2, %rd41;
	ld.global.u16 	%rs27, [%rd42+2];
	// begin inline asm
	{  cvt.f32.f16 %f55, %rs27;}

	// end inline asm
	mul.wide.s32 	%rd43, %r18, 2;
	add.s64 	%rd44, %rd37, %rd43;
	ld.global.u16 	%rs28, [%rd44];
	// begin inline asm
	{  cvt.f32.f16 %f56, %rs28;}

	// end inline asm
	fma.rn.f32 	%f67, %f55, %f56, %f57;
	add.s32 	%r39, %r39, 2;
$L__BB1_11:
	and.b32  	%r32, %r19, 1;
	setp.eq.b32 	%p11, %r32, 1;
	not.pred 	%p12, %p11;
	@%p12 bra 	$L__BB1_13;
	add.s32 	%r33, %r39, %r3;
	mul.wide.u32 	%rd45, %r33, 2;
	add.s64 	%rd46, %rd2, %rd45;
	ld.global.u16 	%rs29, [%rd46];
	// begin inline asm
	{  cvt.f32.f16 %f58, %rs29;}

	// end inline asm
	mad.lo.s32 	%r34, %r39, %r18, %r2;
	mul.wide.s32 	%rd47, %r34, 2;
	add.s64 	%rd48, %rd1, %rd47;
	ld.global.u16 	%rs30, [%rd48];
	// begin inline asm
	{  cvt.f32.f16 %f59, %rs30;}

	// end inline asm
	fma.rn.f32 	%f67, %f58, %f59, %f67;
$L__BB1_13:
	mad.lo.s32 	%r35, %r18, %r1, %r2;
	cvta.to.global.u64 	%rd49, %rd6;
	mul.wide.s32 	%rd50, %r35, 4;
	add.s64 	%rd51, %rd49, %rd50;
	st.global.f32 	[%rd51], %f67;
$L__BB1_14:
	ret;

}
	// .globl	_Z10matmulWMMAP6__halfS0_Pfiii
.visible .entry _Z10matmulWMMAP6__halfS0_Pfiii(
	.param .u64 .ptr .align 1 _Z10matmulWMMAP6__halfS0_Pfiii_param_0,
	.param .u64 .ptr .align 1 _Z10matmulWMMAP6__halfS0_Pfiii_param_1,
	.param .u64 .ptr .align 1 _Z10matmulWMMAP6__halfS0_Pfiii_param_2,
	.param .u32 _Z10matmulWMMAP6__halfS0_Pfiii_param_3,
	.param .u32 _Z10matmulWMMAP6__halfS0_Pfiii_param_4,
	.param .u32 _Z10matmulWMMAP6__halfS0_Pfiii_param_5
)
{
	.reg .pred 	%p<17>;
	.reg .b32 	%r<156>;
	.reg .b32 	%f<205>;
	.reg .b64 	%rd<51>;

	ld.param.u64 	%rd4, [_Z10matmulWMMAP6__halfS0_Pfiii_param_0];
	ld.param.u64 	%rd5, [_Z10matmulWMMAP6__halfS0_Pfiii_param_1];
	ld.param.u32 	%r37, [_Z10matmulWMMAP6__halfS0_Pfiii_param_4];
	ld.param.u32 	%r38, [_Z10matmulWMMAP6__halfS0_Pfiii_param_5];
	cvta.to.global.u64 	%rd1, %rd5;
	cvta.to.global.u64 	%rd2, %rd4;
	mov.u32 	%r39, %ctaid.y;
	mov.u32 	%r40, %ntid.y;
	mov.u32 	%r41, %tid.y;
	mad.lo.s32 	%r42, %r39, %r40, %r41;
	shr.u32 	%r1, %r42, 5;
	mov.u32 	%r43, %ctaid.x;
	mov.u32 	%r44, %ntid.x;
	mov.u32 	%r45, %tid.x;
	mad.lo.s32 	%r2, %r43, %r44, %r45;
	setp.lt.s32 	%p2, %r38, 1;
	mov.f32 	%f133, 0f00000000;
	mov.f32 	%f134, %f133;
	mov.f32 	%f135, %f133;
	mov.f32 	%f136, %f133;
	mov.f32 	%f137, %f133;
	mov.f32 	%f138, %f133;
	mov.f32 	%f139, %f133;
	mov.f32 	%f140, %f133;
	@%p2 bra 	$L__BB2_17;
	ld.param.u32 	%r143, [_Z10matmulWMMAP6__halfS0_Pfiii_param_3];
	shl.b32 	%r47, %r1, 4;
	shl.b32 	%r48, %r2, 4;
	setp.lt.s32 	%p3, %r47, %r143;
	setp.lt.s32 	%p4, %r48, %r37;
	and.pred  	%p1, %p3, %p4;
	mul.lo.s32 	%r150, %r38, %r47;
	add.s32 	%r49, %r38, -1;
	shr.u32 	%r50, %r49, 4;
	add.s32 	%r4, %r50, 1;
	and.b32  	%r5, %r4, 3;
	setp.lt.u32 	%p5, %r38, 49;
	mov.b32 	%r152, 0;
	mov.f32 	%f133, 0f00000000;
	@%p5 bra 	$L__BB2_12;
	mul.lo.s32 	%r149, %r37, 48;
	shl.b32 	%r148, %r37, 5;
	shl.b32 	%r147, %r37, 4;
	and.b32  	%r52, %r4, 536870908;
	neg.s32 	%r145, %r52;
	mov.f32 	%f133, 0f00000000;
	mov.b32 	%r146, 0;
	not.pred 	%p6, %p1;
	mov.f32 	%f134, %f133;
	mov.f32 	%f135, %f133;
	mov.f32 	%f136, %f133;
	mov.f32 	%f137, %f133;
	mov.f32 	%f138, %f133;
	mov.f32 	%f139, %f133;
	mov.f32 	%f140, %f133;
	mov.u32 	%r152, %r146;
$L__BB2_3:
	@%p6 bra 	$L__BB2_5;
	mul.wide.u32 	%rd6, %r150, 2;
	add.s64 	%rd7, %rd2, %rd6;
	wmma.load.a.sync.aligned.row.m16n16k16.global.f16 	{%r53, %r54, %r55, %r56, %r57, %r58, %r59, %r60}, [%rd7], %r38;
	cvt.s64.s32 	%rd8, %r146;
	cvt.s64.s32 	%rd9, %r48;
	add.s64 	%rd10, %rd8, %rd9;
	shl.b64 	%rd11, %rd10, 1;
	add.s64 	%rd12, %rd1, %rd11;
	wmma.load.b.sync.aligned.col.m16n16k16.global.f16 	{%r62, %r63, %r64, %r65, %r66, %r67, %r68, %r69}, [%rd12], %r37;
	wmma.mma.sync.aligned.row.col.m16n16k16.f32.f32 {%f140, %f139, %f138, %f137, %f136, %f135, %f134, %f133}, {%r53, %r54, %r55, %r56, %r57, %r58, %r59, %r60}, {%r62, %r63, %r64, %r65, %r66, %r67, %r68, %r69}, {%f140, %f139, %f138, %f137, %f136, %f135, %f134, %f133};
$L__BB2_5:
	@%p6 bra 	$L__BB2_7;
	mul.wide.u32 	%rd13, %r150, 2;
	add.s64 	%rd14, %rd2, %rd13;
	add.s64 	%rd15, %rd14, 32;
	wmma.load.a.sync.aligned.row.m16n16k16.global.f16 	{%r70, %r71, %r72, %r73, %r74, %r75, %r76, %r77}, [%rd15], %r38;
	cvt.s64.s32 	%rd16, %r147;
	cvt.s64.s32 	%rd17, %r48;
	add.s64 	%rd18, %rd16, %rd17;
	shl.b64 	%rd19, %rd18, 1;
	add.s64 	%rd20, %rd1, %rd19;
	wmma.load.b.sync.aligned.col.m16n16k16.global.f16 	{%r79, %r80, %r81, %r82, %r83, %r84, %r85, %r86}, [%rd20], %r37;
	wmma.mma.sync.aligned.row.col.m16n16k16.f32.f32 {%f140, %f139, %f138, %f137, %f136, %f135, %f134, %f133}, {%r70, %r71, %r72, %r73, %r74, %r75, %r76, %r77}, {%r79, %r80, %r81, %r82, %r83, %r84, %r85, %r86}, {%f140, %f139, %f138, %f137, %f136, %f135, %f134, %f133};
$L__BB2_7:
	@%p6 bra 	$L__BB2_9;
	mul.wide.u32 	%rd21, %r150, 2;
	add.s64 	%rd22, %rd2, %rd21;
	add.s64 	%rd23, %rd22, 64;
	wmma.load.a.sync.aligned.row.m16n16k16.global.f16 	{%r87, %r88, %r89, %r90, %r91, %r92, %r93, %r94}, [%rd23], %r38;
	cvt.s64.s32 	%rd24, %r148;
	cvt.s64.s32 	%rd25, %r48;
	add.s64 	%rd26, %rd24, %rd25;
	shl.b64 	%rd27, %rd26, 1;
	add.s64 	%rd28, %rd1, %rd27;
	wmma.load.b.sync.aligned.col.m16n16k16.global.f16 	{%r96, %r97, %r98, %r99, %r100, %r101, %r102, %r103}, [%rd28], %r37;
	wmma.mma.sync.aligned.row.col.m16n16k16.f32.f32 {%f140, %f139, %f138, %f137, %f136, %f135, %f134, %f133}, {%r87, %r88, %r89, %r90, %r91, %r92, %r93, %r94}, {%r96, %r97, %r98, %r99, %r100, %r101, %r102, %r103}, {%f140, %f139, %f138, %f137, %f136, %f135, %f134, %f133};
$L__BB2_9:
	@%p6 bra 	$L__BB2_11;
	mul.wide.u32 	%rd29, %r150, 2;
	add.s64 	%rd30, %rd2, %rd29;
	add.s64 	%rd31, %rd30, 96;
	wmma.load.a.sync.aligned.row.m16n16k16.global.f16 	{%r104, %r105, %r106, %r107, %r108, %r109, %r110, %r111}, [%rd31], %r38;
	cvt.s64.s32 	%rd32, %r149;
	cvt.s64.s32 	%rd33, %r48;
	add.s64 	%rd34, %rd32, %rd33;
	shl.b64 	%rd35, %rd34, 1;
	add.s64 	%rd36, %rd1, %rd35;
	wmma.load.b.sync.aligned.col.m16n16k16.global.f16 	{%r113, %r114, %r115, %r116, %r117, %r118, %r119, %r120}, [%rd36], %r37;
	wmma.mma.sync.aligned.row.col.m16n16k16.f32.f32 {%f140, %f139, %f138, %f137, %f136, %f135, %f134, %f133}, {%r104, %r105, %r106, %r107, %r108, %r109, %r110, %r111}, {%r113, %r114, %r115, %r116, %r117, %r118, %r119, %r120}, {%f140, %f139, %f138, %f137, %f136, %f135, %f134, %f133};
$L__BB2_11:
	add.s32 	%r152, %r152, 64;
	add.s32 	%r150, %r150, 64;
	shl.b32 	%r121, %r37, 6;
	add.s32 	%r149, %r149, %r121;
	add.s32 	%r148, %r148, %r121;
	add.s32 	%r147, %r147, %r121;
	add.s32 	%r146, %r146, %r121;
	add.s32 	%r145, %r145, 4;
	setp.ne.s32 	%p10, %r145, 0;
	@%p10 bra 	$L__BB2_3;
$L__BB2_12:
	setp.eq.s32 	%p11, %r5, 0;
	@%p11 bra 	$L__BB2_17;
	mul.lo.s32 	%r155, %r152, %r37;
	mul.lo.s32 	%r122, %r1, %r38;
	shl.b32 	%r123, %r122, 4;
	add.s32 	%r154, %r152, %r123;
	neg.s32 	%r153, %r5;
	not.pred 	%p12, %p1;
$L__BB2_14:
	.pragma "nounroll";
	@%p12 bra 	$L__BB2_16;
	mul.wide.u32 	%rd37, %r154, 2;
	add.s64 	%rd38, %rd2, %rd37;
	wmma.load.a.sync.aligned.row.m16n16k16.global.f16 	{%r124, %r125, %r126, %r127, %r128, %r129, %r130, %r131}, [%rd38], %r38;
	cvt.s64.s32 	%rd39, %r155;
	cvt.s64.s32 	%rd40, %r48;
	add.s64 	%rd41, %rd39, %rd40;
	shl.b64 	%rd42, %rd41, 1;
	add.s64 	%rd43, %rd1, %rd42;
	wmma.load.b.sync.aligned.col.m16n16k16.global.f16 	{%r133, %r134, %r135, %r136, %r137, %r138, %r139, %r140}, [%rd43], %r37;
	wmma.mma.sync.aligned.row.col.m16n16k16.f32.f32 {%f140, %f139, %f138, %f137, %f136, %f135, %f134, %f133}, {%r124, %r125, %r126, %r127, %r128, %r129, %r130, %r131}, {%r133, %r134, %r135, %r136, %r137, %r138, %r139, %r140}, {%f140, %f139, %f138, %f137, %f136, %f135, %f134, %f133};
$L__BB2_16:
	shl.b32 	%r141, %r37, 4;
	add.s32 	%r155, %r155, %r141;
	add.s32 	%r154, %r154, 16;
	add.s32 	%r153, %r153, 1;
	setp.ne.s32 	%p13, %r153, 0;
	@%p13 bra 	$L__BB2_14;
$L__BB2_17:
	ld.param.u32 	%r144, [_Z10matmulWMMAP6__halfS0_Pfiii_param_3];
	shl.b32 	%r34, %r1, 4;
	shl.b32 	%r35, %r2, 4;
	setp.ge.s32 	%p14, %r34, %r144;
	setp.ge.s32 	%p15, %r35, %r37;
	or.pred  	%p16, %p14, %p15;
	@%p16 bra 	$L__BB2_19;
	ld.param.u64 	%rd50, [_Z10matmulWMMAP6__halfS0_Pfiii_param_2];
	mul.lo.s32 	%r142, %r37, %r34;
	cvt.s64.s32 	%rd44, %r142;
	cvt.s64.s32 	%rd45, %r35;
	add.s64 	%rd46, %rd44, %rd45;
	cvta.to.global.u64 	%rd47, %rd50;
	shl.b64 	%rd48, %rd46, 2;
	add.s64 	%rd49, %rd47, %rd48;
	wmma.store.d.sync.aligned.row.m16n16k16.global.f32 	[%rd49], {%f140, %f139, %f138, %f137, %f136, %f135, %f134, %f133}, %r37;
$L__BB2_19:
	ret;

}


// ===== COMPILED SASS (sm_100) =====

	.target	sm_100

	.elftype	@"ET_EXEC"


//--------------------- .note.nv.tkinfo           --------------------------
	.section	.note.nv.tkinfo,"",@"SHT_NOTE"
	.sectionflags	@"SHF_NOTE_NV_TKINFO"
	.tkinfo
        /*0018*/ 	.word	0x00000002
        /*0030*/ 	.string	""
        /*0030*/ 	.string	"ptxas"
        /*0030*/ 	.string	"Cuda compilation tools, release 13.0, V13.0.88"
        /*0030*/ 	.string	"Build cuda_13.0.r13.0/compiler.36424714_0"
        /*0030*/ 	.string	"-arch sm_100 -m 64 "



//--------------------- .note.nv.cuinfo           --------------------------
	.section	.note.nv.cuinfo,"",@"SHT_NOTE"
	.sectionflags	@"SHF_NOTE_NV_CUINFO"
        /*0018*/ 	.short	0x0002
        /*001a*/ 	.short	0x0064
        /*001c*/ 	.short	0x0082
	.zero		2


//--------------------- .nv.info                  --------------------------
	.section	.nv.info,"",@"SHT_CUDA_INFO"
	.align	4


	//----- nvinfo : EIATTR_REGCOUNT
	.align		4
        /*0000*/ 	.byte	0x04, 0x2f
        /*0002*/ 	.short	(.L_1 - .L_0)
	.align		4
.L_0:
        /*0004*/ 	.word	index@(_Z10matmulFP32PfS_S_iii)
        /*0008*/ 	.word	0x00000020


	//----- nvinfo : EIATTR_FRAME_SIZE
	.align		4
.L_1:
        /*000c*/ 	.byte	0x04, 0x11
        /*000e*/ 	.short	(.L_3 - .L_2)
	.align		4
.L_2:
        /*0010*/ 	.word	index@(_Z10matmulFP32PfS_S_iii)
        /*0014*/ 	.word	0x00000000


	//----- nvinfo : EIATTR_REGCOUNT
	.align		4
.L_3:
        /*0018*/ 	.byte	0x04, 0x2f
        /*001a*/ 	.short	(.L_5 - .L_4)
	.align		4
.L_4:
        /*001c*/ 	.word	index@(_Z10matmulFP16P6__halfS0_Pfiii)
        /*0020*/ 	.word	0x0000001f


	//----- nvinfo : EIATTR_FRAME_SIZE
	.align		4
.L_5:
        /*0024*/ 	.byte	0x04, 0x11
        /*0026*/ 	.short	(.L_7 - .L_6)
	.align		4
.L_6:
        /*0028*/ 	.word	index@(_Z10matmulFP16P6__halfS0_Pfiii)
        /*002c*/ 	.word	0x00000000


	//----- nvinfo : EIATTR_REGCOUNT
	.align		4
.L_7:
        /*0030*/ 	.byte	0x04, 0x2f
        /*0032*/ 	.short	(.L_9 - .L_8)
	.align		4
.L_8:
        /*0034*/ 	.word	index@(_Z10matmulWMMAP6__halfS0_Pfiii)
        /*0038*/ 	.word	0x00000020


	//----- nvinfo : EIATTR_FRAME_SIZE
	.align		4
.L_9:
        /*003c*/ 	.byte	0x04, 0x11
        /*003e*/ 	.short	(.L_11 - .L_10)
	.align		4
.L_10:
        /*0040*/ 	.word	index@(_Z10matmulWMMAP6__halfS0_Pfiii)
        /*0044*/ 	.word	0x00000000


	//----- nvinfo : EIATTR_MIN_STACK_SIZE
	.align		4
.L_11:
        /*0048*/ 	.byte	0x04, 0x12
        /*004a*/ 	.short	(.L_13 - .L_12)
	.align		4
.L_12:
        /*004c*/ 	.word	index@(_Z10matmulWMMAP6__halfS0_Pfiii)
        /*0050*/ 	.word	0x00000000


	//----- nvinfo : EIATTR_MIN_STACK_SIZE
	.align		4
.L_13:
        /*0054*/ 	.byte	0x04, 0x12
        /*0056*/ 	.short	(.L_15 - .L_14)
	.align		4
.L_14:
        /*0058*/ 	.word	index@(_Z10matmulFP16P6__halfS0_Pfiii)
        /*005c*/ 	.word	0x00000000


	//----- nvinfo : EIATTR_MIN_STACK_SIZE
	.align		4
.L_15:
        /*0060*/ 	.byte	0x04, 0x12
        /*0062*/ 	.short	(.L_17 - .L_16)
	.align		4
.L_16:
        /*0064*/ 	.word	index@(_Z10matmulFP32PfS_S_iii)
        /*0068*/ 	.word	0x00000000
.L_17:


//--------------------- .nv.compat                --------------------------
	.section	.nv.compat,"",@"SHT_CUDA_COMPAT_INFO"
	.align	4
        /*0000*/ 	.byte	0x02, 0x09, 0x00, 0x00, 0x02, 0x02, 0x01, 0x00, 0x02, 0x05, 0x05, 0x00, 0x03, 0x07, 0x01, 0x01
        /*0010*/ 	.byte	0x02, 0x03, 0x00, 0x00, 0x02, 0x06, 0x01, 0x00, 0x04, 0x0b, 0x08, 0x00, 0x09, 0x00, 0x00, 0x00
        /*0020*/ 	.byte	0x00, 0x00, 0x00, 0x00


//--------------------- .nv.info._Z10matmulWMMAP6__halfS0_Pfiii --------------------------
	.section	.nv.info._Z10matmulWMMAP6__halfS0_Pfiii,"",@"SHT_CUDA_INFO"
	.sectionflags	@""
	.align	4


	//----- nvinfo : EIATTR_CUDA_API_VERSION
	.align		4
        /*0000*/ 	.byte	0x04, 0x37
        /*0002*/ 	.short	(.L_19 - .L_18)
.L_18:
        /*0004*/ 	.word	0x00000082


	//----- nvinfo : EIATTR_KPARAM_INFO
	.align		4
.L_19:
        /*0008*/ 	.byte	0x04, 0x17
        /*000a*/ 	.short	(.L_21 - .L_20)
.L_20:
        /*000c*/ 	.word	0x00000000
        /*0010*/ 	.short	0x0005
        /*0012*/ 	.short	0x0020
        /*0014*/ 	.byte	0x00, 0xf0, 0x11, 0x00


	//----- nvinfo : EIATTR_KPARAM_INFO
	.align		4
.L_21:
        /*0018*/ 	.byte	0x04, 0x17
        /*001a*/ 	.short	(.L_23 - .L_22)
.L_22:
        /*001c*/ 	.word	0x00000000
        /*0020*/ 	.short	0x0004
        /*0022*/ 	.short	0x001c
        /*0024*/ 	.byte	0x00, 0xf0, 0x11, 0x00


	//----- nvinfo : EIATTR_KPARAM_INFO
	.align		4
.L_23:
        /*0028*/ 	.byte	0x04, 0x17
        /*002a*/ 	.short	(.L_25 - .L_24)
.L_24:
        /*002c*/ 	.word	0x00000000
        /*0030*/ 	.short	0x0003
        /*0032*/ 	.short	0x0018
        /*0034*/ 	.byte	0x00, 0xf0, 0x11, 0x00


	//----- nvinfo : EIATTR_KPARAM_INFO
	.align		4
.L_25:
        /*0038*/ 	.byte	0x04, 0x17
        /*003a*/ 	.short	(.L_27 - .L_26)
.L_26:
        /*003c*/ 	.word	0x00000000
        /*0040*/ 	.short	0x0002
        /*0042*/ 	.short	0x0010
        /*0044*/ 	.byte	0x00, 0xf5, 0x21, 0x00


	//----- nvinfo : EIATTR_KPARAM_INFO
	.align		4
.L_27:
        /*0048*/ 	.byte	0x04, 0x17
        /*004a*/ 	.short	(.L_29 - .L_28)
.L_28:
        /*004c*/ 	.word	0x00000000
        /*0050*/ 	.short	0x0001
        /*0052*/ 	.short	0x0008
        /*0054*/ 	.byte	0x00, 0xf5, 0x21, 0x00


	//----- nvinfo : EIATTR_KPARAM_INFO
	.align		4
.L_29:
        /*0058*/ 	.byte	0x04, 0x17
        /*005a*/ 	.short	(.L_31 - .L_30)
.L_30:
        /*005c*/ 	.word	0x00000000
        /*0060*/ 	.short	0x0000
        /*0062*/ 	.short	0x0000
        /*0064*/ 	.byte	0x00, 0xf5, 0x21, 0x00


	//----- nvinfo : EIATTR_SPARSE_MMA_MASK
	.align		4
.L_31:
        /*0068*/ 	.byte	0x03, 0x50
        /*006a*/ 	.short	0x0000


	//----- nvinfo : EIATTR_WMMA_USED
	.align		4
        /*006c*/ 	.byte	0x01, 0x2b
	.zero		2


	//----- nvinfo : EIATTR_MAXREG_COUNT
	.align		4
        /*0070*/ 	.byte	0x03, 0x1b
        /*0072*/ 	.short	0x00ff


	//----- nvinfo : EIATTR_MERCURY_ISA_VERSION
	.align		4
        /*0074*/ 	.byte	0x03, 0x5f
        /*0076*/ 	.short	0x0101


	//----- nvinfo : EIATTR_VRC_CTA_INIT_COUNT
	.align		4
        /*0078*/ 	.byte	0x02, 0x4a
	.zero		1
	.zero		1


	//----- nvinfo : EIATTR_EXIT_INSTR_OFFSETS
	.align		4
        /*007c*/ 	.byte	0x04, 0x1c
        /*007e*/ 	.short	(.L_33 - .L_32)


	//   ....[0]....
.L_32:
        /*0080*/ 	.word	0x00001140


	//   ....[1]....
        /*0084*/ 	.word	0x000012a0


	//----- nvinfo : EIATTR_CRS_STACK_SIZE
	.align		4
.L_33:
        /*0088*/ 	.byte	0x04, 0x1e
        /*008a*/ 	.short	(.L_35 - .L_34)
.L_34:
        /*008c*/ 	.word	0x00000000


	//----- nvinfo : EIATTR_CBANK_PARAM_SIZE
	.align		4
.L_35:
        /*0090*/ 	.byte	0x03, 0x19
        /*0092*/ 	.short	0x0024


	//----- nvinfo : EIATTR_PARAM_CBANK
	.align		4
        /*0094*/ 	.byte	0x04, 0x0a
        /*0096*/ 	.short	(.L_37 - .L_36)
	.align		4
.L_36:
        /*0098*/ 	.word	index@(.nv.constant0._Z10matmulWMMAP6__halfS0_Pfiii)
        /*009c*/ 	.short	0x0380
        /*009e*/ 	.short	0x0024


	//----- nvinfo : EIATTR_SW_WAR
	.align		4
.L_37:
        /*00a0*/ 	.byte	0x04, 0x36
        /*00a2*/ 	.short	(.L_39 - .L_38)
.L_38:
        /*00a4*/ 	.word	0x00000008
.L_39:


//--------------------- .nv.info._Z10matmulFP16P6__halfS0_Pfiii --------------------------
	.section	.nv.info._Z10matmulFP16P6__halfS0_Pfiii,"",@"SHT_CUDA_INFO"
	.sectionflags	@""
	.align	4


	//----- nvinfo : EIATTR_CUDA_API_VERSION
	.align		4
        /*0000*/ 	.byte	0x04, 0x37
        /*0002*/ 	.short	(.L_41 - .L_40)
.L_40:
        /*0004*/ 	.word	0x00000082


	//----- nvinfo : EIATTR_KPARAM_INFO
	.align		4
.L_41:
        /*0008*/ 	.byte	0x04, 0x17
        /*000a*/ 	.short	(.L_43 - .L_42)
.L_42:
        /*000c*/ 	.word	0x00000000
        /*0010*/ 	.short	0x0005
        /*0012*/ 	.short	0x0020
        /*0014*/ 	.byte	0x00, 0xf0, 0x11, 0x00


	//----- nvinfo : EIATTR_KPARAM_INFO
	.align		4
.L_43:
        /*0018*/ 	.byte	0x04, 0x17
        /*001a*/ 	.short	(.L_45 - .L_44)
.L_44:
        /*001c*/ 	.word	0x00000000
        /*0020*/ 	.short	0x0004
        /*0022*/ 	.short	0x001c
        /*0024*/ 	.byte	0x00, 0xf0, 0x11, 0x00


	//----- nvinfo : EIATTR_KPARAM_INFO
	.align		4
.L_45:
        /*0028*/ 	.byte	0x04, 0x17
        /*002a*/ 	.short	(.L_47 - .L_46)
.L_46:
        /*002c*/ 	.word	0x00000000
        /*0030*/ 	.short	0x0003
        /*0032*/ 	.short	0x0018
        /*0034*/ 	.byte	0x00, 0xf0, 0x11, 0x00


	//----- nvinfo : EIATTR_KPARAM_INFO
	.align		4
.L_47:
        /*0038*/ 	.byte	0x04, 0x17
        /*003a*/ 	.short	(.L_49 - .L_48)
.L_48:
        /*003c*/ 	.word	0x00000000
        /*0040*/ 	.short	0x0002
        /*0042*/ 	.short	0x0010
        /*0044*/ 	.byte	0x00, 0xf5, 0x21, 0x00


	//----- nvinfo : EIATTR_KPARAM_INFO
	.align		4
.L_49:
        /*0048*/ 	.byte	0x04, 0x17
        /*004a*/ 	.short	(.L_51 - .L_50)
.L_50:
        /*004c*/ 	.word	0x00000000
        /*0050*/ 	.short	0x0001
        /*0052*/ 	.short	0x0008
        /*0054*/ 	.byte	0x00, 0xf5, 0x21, 0x00


	//----- nvinfo : EIATTR_KPARAM_INFO
	.align		4
.L_51:
        /*0058*/ 	.byte	0x04, 0x17
        /*005a*/ 	.short	(.L_53 - .L_52)
.L_52:
        /*005c*/ 	.word	0x00000000
        /*0060*/ 	.short	0x0000
        /*0062*/ 	.short	0x0000
        /*0064*/ 	.byte	0x00, 0xf5, 0x21, 0x00


	//----- nvinfo : EIATTR_SPARSE_MMA_MASK
	.align		4
.L_53:
        /*0068*/ 	.byte	0x03, 0x50
        /*006a*/ 	.short	0x0000


	//----- nvinfo : EIATTR_MAXREG_COUNT
	.align		4
        /*006c*/ 	.byte	0x03, 0x1b
        /*006e*/ 	.short	0x00ff


	//----- nvinfo : EIATTR_MERCURY_ISA_VERSION
	.align		4
        /*0070*/ 	.byte	0x03, 0x5f
        /*0072*/ 	.short	0x0101


	//----- nvinfo : EIATTR_VRC_CTA_INIT_COUNT
	.align		4
        /*0074*/ 	.byte	0x02, 0x4a
	.zero		1
	.zero		1


	//----- nvinfo : EIATTR_EXIT_INSTR_OFFSETS
	.align		4
        /*0078*/ 	.byte	0x04, 0x1c
        /*007a*/ 	.short	(.L_55 - .L_54)


	//   ....[0]....
.L_54:
        /*007c*/ 	.word	0x000000c0


	//   ....[1]....
        /*0080*/ 	.word	0x00000ac0


	//----- nvinfo : EIATTR_CBANK_PARAM_SIZE
	.align		4
.L_55:
        /*0084*/ 	.byte	0x03, 0x19
        /*0086*/ 	.short	0x0024


	//----- nvinfo : EIATTR_PARAM_CBANK
	.align		4
        /*0088*/ 	.byte	0x04, 0x0a
        /*008a*/ 	.short	(.L_57 - .L_56)
	.align		4
.L_56:
        /*008c*/ 	.word	index@(.nv.constant0._Z10matmulFP16P6__halfS0_Pfiii)
        /*0090*/ 	.short	0x0380
        /*0092*/ 	.short	0x0024


	//----- nvinfo : EIATTR_SW_WAR
	.align		4
.L_57:
        /*0094*/ 	.byte	0x04, 0x36
        /*0096*/ 	.short	(.L_59 - .L_58)
.L_58:
        /*0098*/ 	.word	0x00000008
.L_59:


//--------------------- .nv.info._Z10matmulFP32PfS_S_iii --------------------------
	.section	.nv.info._Z10matmulFP32PfS_S_iii,"",@"SHT_CUDA_INFO"
	.sectionflags	@""
	.align	4


	//----- nvinfo : EIATTR_CUDA_API_VERSION
	.align		4
        /*0000*/ 	.byte	0x04, 0x37
        /*0002*/ 	.short	(.L_61 - .L_60)
.L_60:
        /*0004*/ 	.word	0x00000082


	//----- nvinfo : EIATTR_KPARAM_INFO
	.align		4
.L_61:
        /*0008*/ 	.byte	0x04, 0x17
        /*000a*/ 	.short	(.L_63 - .L_62)
.L_62:
        /*000c*/ 	.word	0x00000000
        /*0010*/ 	.short	0x0005
        /*0012*/ 	.short	0x0020
        /*0014*/ 	.byte	0x00, 0xf0, 0x11, 0x00


	//----- nvinfo : EIATTR_KPARAM_INFO
	.align		4
.L_63:
        /*0018*/ 	.byte	0x04, 0x17
        /*001a*/ 	.short	(.L_65 - .L_64)
.L_64:
        /*001c*/ 	.word	0x00000000
        /*0020*/ 	.short	0x0004
        /*0022*/ 	.short	0x001c
        /*0024*/ 	.byte	0x00, 0xf0, 0x11, 0x00


	//----- nvinfo : EIATTR_KPARAM_INFO
	.align		4
.L_65:
        /*0028*/ 	.byte	0x04, 0x17
        /*002a*/ 	.short	(.L_67 - .L_66)
.L_66:
        /*002c*/ 	.word	0x00000000
        /*0030*/ 	.short	0x0003
        /*0032*/ 	.short	0x0018
        /*0034*/ 	.byte	0x00, 0xf0, 0x11, 0x00


	//----- nvinfo : EIATTR_KPARAM_INFO
	.align		4
.L_67:
        /*0038*/ 	.byte	0x04, 0x17
        /*003a*/ 	.short	(.L_69 - .L_68)
.L_68:
        /*003c*/ 	.word	0x00000000
        /*0040*/ 	.short	0x0002
        /*0042*/ 	.short	0x0010
        /*0044*/ 	.byte	0x00, 0xf5, 0x21, 0x00


	//----- nvinfo : EIATTR_KPARAM_INFO
	.align		4
.L_69:
        /*0048*/ 	.byte	0x04, 0x17
        /*004a*/ 	.short	(.L_71 - .L_70)
.L_70:
        /*004c*/ 	.word	0x00000000
        /*0050*/ 	.short	0x0001
        /*0052*/ 	.short	0x0008
        /*0054*/ 	.byte	0x00, 0xf5, 0x21, 0x00


	//----- nvinfo : EIATTR_KPARAM_INFO
	.align		4
.L_71:
        /*0058*/ 	.byte	0x04, 0x17
        /*005a*/ 	.short	(.L_73 - .L_72)
.L_72:
        /*005c*/ 	.word	0x00000000
        /*0060*/ 	.short	0x0000
        /*0062*/ 	.short	0x0000
        /*0064*/ 	.byte	0x00, 0xf5, 0x21, 0x00


	//----- nvinfo : EIATTR_SPARSE_MMA_MASK
	.align		4
.L_73:
        /*0068*/ 	.byte	0x03, 0x50
        /*006a*/ 	.short	0x0000


	//----- nvinfo : EIATTR_MAXREG_COUNT
	.align		4
        /*006c*/ 	.byte	0x03, 0x1b
        /*006e*/ 	.short	0x00ff


	//----- nvinfo : EIATTR_MERCURY_ISA_VERSION
	.align		4
        /*0070*/ 	.byte	0x03, 0x5f
        /*0072*/ 	.short	0x0101


	//----- nvinfo : EIATTR_VRC_CTA_INIT_COUNT
	.align		4
        /*0074*/ 	.byte	0x02, 0x4a
	.zero		1
	.zero		1


	//----- nvinfo : EIATTR_EXIT_INSTR_OFFSETS
	.align		4
        /*0078*/ 	.byte	0x04, 0x1c
        /*007a*/ 	.short	(.L_75 - .L_74)


	//   ....[0]....
.L_74:
        /*007c*/ 	.word	0x000000c0


	//   ....[1]....
        /*0080*/ 	.word	0x000008e0


	//----- nvinfo : EIATTR_CBANK_PARAM_SIZE
	.align		4
.L_75:
        /*0084*/ 	.byte	0x03, 0x19
        /*0086*/ 	.short	0x0024


	//----- nvinfo : EIATTR_PARAM_CBANK
	.align		4
        /*0088*/ 	.byte	0x04, 0x0a
        /*008a*/ 	.short	(.L_77 - .L_76)
	.align		4
.L_76:
        /*008c*/ 	.word	index@(.nv.constant0._Z10matmulFP32PfS_S_iii)
        /*0090*/ 	.short	0x0380
        /*0092*/ 	.short	0x0024


	//----- nvinfo : EIATTR_SW_WAR
	.align		4
.L_77:
        /*0094*/ 	.byte	0x04, 0x36
        /*0096*/ 	.short	(.L_79 - .L_78)
.L_78:
        /*0098*/ 	.word	0x00000008
.L_79:


//--------------------- .nv.callgraph             --------------------------
	.section	.nv.callgraph,"",@"SHT_CUDA_CALLGRAPH"
	.align	4
	.sectionentsize	8
	.align		4
        /*0000*/ 	.word	0x00000000
	.align		4
        /*0004*/ 	.word	0xffffffff
	.align		4
        /*0008*/ 	.word	0x00000000
	.align		4
        /*000c*/ 	.word	0xfffffffe
	.align		4
        /*0010*/ 	.word	0x00000000
	.align		4
        /*0014*/ 	.word	0xfffffffd
	.align		4
        /*0018*/ 	.word	0x00000000
	.align		4
        /*001c*/ 	.word	0xfffffffc


//--------------------- .text._Z10matmulWMMAP6__halfS0_Pfiii --------------------------
	.section	.text._Z10matmulWMMAP6__halfS0_Pfiii,"ax",@progbits
	.align	128
        .global         _Z10matmulWMMAP6__halfS0_Pfiii
        .type           _Z10matmulWMMAP6__halfS0_Pfiii,@function
        .size           _Z10matmulWMMAP6__halfS0_Pfiii,(.L_x_22 - _Z10matmulWMMAP6__halfS0_Pfiii)
        .other          _Z10matmulWMMAP6__halfS0_Pfiii,@"STO_CUDA_ENTRY STV_DEFAULT"
_Z10matmulWMMAP6__halfS0_Pfiii:
.text._Z10matmulWMMAP6__halfS0_Pfiii:
[----:B------:R-:W-:Y:S01]  /*0000*/  LDC R1, c[0x0][0x37c] ;  /* 0x0000df00ff017b82 */ /* 0x000fe20000000800 */
[----:B------:R-:W0:Y:S07]  /*0010*/  S2R R0, SR_TID.Y ;  /* 0x0000000000007919 */ /* 0x000e2e0000002200 */
[----:B------:R-:W0:Y:S01]  /*0020*/  S2UR UR4, SR_CTAID.Y ;  /* 0x00000000000479c3 */ /* 0x000e220000002600 */
[----:B------:R-:W1:Y:S01]  /*0030*/  LDCU UR8, c[0x0][0x3a0] ;  /* 0x00007400ff0877ac */ /* 0x000e620008000800 */
[----:B------:R-:W-:Y:S01]  /*0040*/  CS2R R10, SRZ ;  /* 0x00000000000a7805 */ /* 0x000fe2000001ff00 */
[----:B------:R-:W2:Y:S01]  /*0050*/  S2R R3, SR_TID.X ;  /* 0x0000000000037919 */ /* 0x000ea20000002100 */
[----:B------:R-:W-:-:S02]  /*0060*/  CS2R R8, SRZ ;  /* 0x0000000000087805 */ /* 0x000fc4000001ff00 */
[----:B------:R-:W-:Y:S02]  /*0070*/  CS2R R6, SRZ ;  /* 0x0000000000067805 */ /* 0x000fe4000001ff00 */
[----:B------:R-:W-:Y:S01]  /*0080*/  CS2R R4, SRZ ;  /* 0x0000000000047805 */ /* 0x000fe2000001ff00 */
[----:B------:R-:W3:Y:S01]  /*0090*/  LDCU.64 UR6, c[0x0][0x358] ;  /* 0x00006b00ff0677ac */ /* 0x000ee20008000a00 */
[----:B------:R-:W0:Y:S08]  /*00a0*/  LDC R25, c[0x0][0x364] ;  /* 0x0000d900ff197b82 */ /* 0x000e300000000800 */
[----:B------:R-:W2:Y:S01]  /*00b0*/  S2UR UR5, SR_CTAID.X ;  /* 0x00000000000579c3 */ /* 0x000ea20000002500 */
[----:B-1----:R-:W-:-:S07]  /*00c0*/  UISETP.GE.AND UP0, UPT, UR8, 0x1, UPT ;  /* 0x000000010800788c */ /* 0x002fce000bf06270 */
[----:B------:R-:W2:Y:S01]  /*00d0*/  LDC R24, c[0x0][0x360] ;  /* 0x0000d800ff187b82 */ /* 0x000ea20000000800 */
[----:B0-----:R-:W-:-:S05]  /*00e0*/  IMAD R25, R25, UR4, R0 ;  /* 0x0000000419197c24 */ /* 0x001fca000f8e0200 */
[----:B------:R-:W-:Y:S01]  /*00f0*/  SHF.R.U32.HI R25, RZ, 0x5, R25 ;  /* 0x00000005ff197819 */ /* 0x000fe20000011619 */
[----:B--2---:R-:W-:Y:S01]  /*0100*/  IMAD R24, R24, UR5, R3 ;  /* 0x0000000518187c24 */ /* 0x004fe2000f8e0203 */
[----:B---3--:R-:W-:Y:S06]  /*0110*/  BRA.U !UP0, `(.L_x_0) ;  /* 0x0000000d08f47547 */ /* 0x008fec000b800000 */
[----:B------:R-:W0:Y:S01]  /*0120*/  LDCU.64 UR10, c[0x0][0x398] ;  /* 0x00007300ff0a77ac */ /* 0x000e220008000a00 */
[----:B------:R-:W-:Y:S02]  /*0130*/  IMAD.SHL.U32 R0, R24, 0x10, RZ ;  /* 0x0000001018007824 */ /* 0x000fe400078e00ff */
[----:B------:R-:W-:Y:S01]  /*0140*/  IMAD.MOV.U32 R18, RZ, RZ, RZ ;  /* 0x000000ffff127224 */ /* 0x000fe200078e00ff */
[----:B------:R-:W-:Y:S01]  /*0150*/  UISETP.GE.U32.AND UP0, UPT, UR8, 0x31, UPT ;  /* 0x000000310800788c */ /* 0x000fe2000bf06070 */
[----:B------:R-:W-:Y:S01]  /*0160*/  IMAD.MOV.U32 R11, RZ, RZ, RZ ;  /* 0x000000ffff0b7224 */ /* 0x000fe200078e00ff */
[----:B------:R-:W-:Y:S01]  /*0170*/  UIADD3 UR4, UPT, UPT, UR8, -0x1, URZ ;  /* 0xffffffff08047890 */ /* 0x000fe2000fffe0ff */
[----:B------:R-:W1:Y:S03]  /*0180*/  LDCU.64 UR12, c[0x0][0x388] ;  /* 0x00007100ff0c77ac */ /* 0x000e660008000a00 */
[----:B------:R-:W-:Y:S01]  /*0190*/  ULEA.HI UR4, UR4, 0x1, URZ, 0x1c ;  /* 0x0000000104047891 */ /* 0x000fe2000f8fe0ff */
[----:B0-----:R-:W-:-:S05]  /*01a0*/  IMAD.U32 R13, RZ, RZ, UR11 ;  /* 0x0000000bff0d7e24 */ /* 0x001fca000f8e00ff */
[----:B------:R-:W-:Y:S01]  /*01b0*/  ISETP.GE.AND P0, PT, R0, R13, PT ;  /* 0x0000000d0000720c */ /* 0x000fe20003f06270 */
[----:B------:R-:W-:-:S04]  /*01c0*/  IMAD.SHL.U32 R0, R25, 0x10, RZ ;  /* 0x0000001019007824 */ /* 0x000fc800078e00ff */
[C---:B------:R-:W-:Y:S01]  /*01d0*/  IMAD R19, R0.reuse, UR8, RZ ;  /* 0x0000000800137c24 */ /* 0x040fe2000f8e02ff */
[----:B------:R-:W-:Y:S01]  /*01e0*/  ISETP.LT.AND P0, PT, R0, UR10, !P0 ;  /* 0x0000000a00007c0c */ /* 0x000fe2000c701270 */
[----:B-1----:R-:W-:-:S12]  /*01f0*/  BRA.U !UP0, `(.L_x_1) ;  /* 0x0000000908d87547 */ /* 0x002fd8000b800000 */
[----:B------:R-:W-:Y:S01]  /*0200*/  ULOP3.LUT UR4, UR4, 0x1ffffffc, URZ, 0xc0, !UPT ;  /* 0x1ffffffc04047892 */ /* 0x000fe2000f8ec0ff */
[----:B------:R-:W-:Y:S01]  /*0210*/  BSSY.RECONVERGENT B0, `(.L_x_1) ;  /* 0x00000b4000007945 */ /* 0x000fe20003800200 */
[C---:B------:R-:W-:Y:S01]  /*0220*/  IMAD R0, R13.reuse, 0x30, RZ ;  /* 0x000000300d007824 */ /* 0x040fe200078e02ff */
[----:B------:R-:W-:Y:S01]  /*0230*/  CS2R R10, SRZ ;  /* 0x00000000000a7805 */ /* 0x000fe2000001ff00 */
[----:B------:R-:W-:Y:S01]  /*0240*/  UIADD3 UR4, UPT, UPT, -UR4, URZ, URZ ;  /* 0x000000ff04047290 */ /* 0x000fe2000fffe1ff */
[C---:B------:R-:W-:Y:S01]  /*0250*/  IMAD.SHL.U32 R2, R13.reuse, 0x20, RZ ;  /* 0x000000200d027824 */ /* 0x040fe200078e00ff */
[----:B------:R-:W-:Y:S01]  /*0260*/  CS2R R8, SRZ ;  /* 0x0000000000087805 */ /* 0x000fe2000001ff00 */
[----:B------:R-:W-:Y:S01]  /*0270*/  IMAD.SHL.U32 R3, R13, 0x10, RZ ;  /* 0x000000100d037824 */ /* 0x000fe200078e00ff */
[----:B------:R-:W-:Y:S01]  /*0280*/  CS2R R6, SRZ ;  /* 0x0000000000067805 */ /* 0x000fe2000001ff00 */
[----:B------:R-:W-:Y:S01]  /*0290*/  IMAD.MOV.U32 R16, RZ, RZ, RZ ;  /* 0x000000ffff107224 */ /* 0x000fe200078e00ff */
[----:B------:R-:W-:Y:S01]  /*02a0*/  CS2R R4, SRZ ;  /* 0x0000000000047805 */ /* 0x000fe2000001ff00 */
[----:B------:R-:W-:Y:S01]  /*02b0*/  IMAD.MOV.U32 R18, RZ, RZ, RZ ;  /* 0x000000ffff127224 */ /* 0x000fe200078e00ff */
[----:B------:R-:W0:Y:S01]  /*02c0*/  LDCU UR10, c[0x0][0x39c] ;  /* 0x00007380ff0a77ac */ /* 0x000e220008000800 */
[----:B------:R-:W-:Y:S01]  /*02d0*/  IMAD.U32 R17, RZ, RZ, UR4 ;  /* 0x00000004ff117e24 */ /* 0x000fe2000f8e00ff */
[----:B------:R-:W1:Y:S06]  /*02e0*/  LDCU.64 UR8, c[0x0][0x388] ;  /* 0x00007100ff0877ac */ /* 0x000e6c0008000a00 */
.L_x_6:
[----:B------:R-:W-:Y:S05]  /*02f0*/  @!P0 BRA `(.L_x_2) ;  /* 0x0000000000988947 */ /* 0x000fea0003800000 */
[----:B------:R-:W2:Y:S01]  /*0300*/  S2R R12, SR_LANEID ;  /* 0x00000000000c7919 */ /* 0x000ea20000000000 */
[----:B------:R-:W3:Y:S01]  /*0310*/  LDC R23, c[0x0][0x3a0] ;  /* 0x0000e800ff177b82 */ /* 0x000ee20000000800 */
[----:B------:R-:W-:Y:S01]  /*0320*/  IMAD.MOV.U32 R13, RZ, RZ, RZ ;  /* 0x000000ffff0d7224 */ /* 0x000fe200078e00ff */
[----:B------:R-:W4:Y:S01]  /*0330*/  S2R R22, SR_LANEID ;  /* 0x0000000000167919 */ /* 0x000f220000000000 */
[----:B------:R-:W-:-:S05]  /*0340*/  IMAD.SHL.U32 R29, R24, 0x10, RZ ;  /* 0x00000010181d7824 */ /* 0x000fca00078e00ff */
[----:B------:R-:W5:Y:S01]  /*0350*/  LDC.64 R20, c[0x0][0x380] ;  /* 0x0000e000ff147b82 */ /* 0x000f620000000a00 */
[----:B---3--:R-:W-:Y:S02]  /*0360*/  SHF.R.U32.HI R14, RZ, 0x1, R23 ;  /* 0x00000001ff0e7819 */ /* 0x008fe40000011617 */
[----:B--2---:R-:W-:Y:S01]  /*0370*/  SHF.R.U32.HI R15, RZ, 0x2, R12 ;  /* 0x00000002ff0f7819 */ /* 0x004fe2000001160c */
[----:B-----5:R-:W-:Y:S01]  /*0380*/  IMAD.WIDE.U32 R20, R19, 0x2, R20 ;  /* 0x0000000213147825 */ /* 0x020fe200078e0014 */
[----:B------:R-:W-:Y:S02]  /*0390*/  LOP3.LUT R12, R12, 0x3, RZ, 0xc0, !PT ;  /* 0x000000030c0c7812 */ /* 0x000fe400078ec0ff */
[----:B----4-:R-:W-:-:S03]  /*03a0*/  SHF.R.U32.HI R22, RZ, 0x2, R22 ;  /* 0x00000002ff167819 */ /* 0x010fc60000011616 */
[----:B------:R-:W-:-:S03]  /*03b0*/  IMAD.WIDE.U32 R14, R15, R14, R12 ;  /* 0x0000000e0f0e7225 */ /* 0x000fc600078e000c */
[----:B------:R-:W-:-:S04]  /*03c0*/  LEA R26, P1, R14, R20, 0x2 ;  /* 0x000000140e1a7211 */ /* 0x000fc800078210ff */
[----:B------:R-:W-:Y:S02]  /*03d0*/  LEA.HI.X R27, R14, R21, R15, 0x2, P1 ;  /* 0x000000150e1b7211 */ /* 0x000fe400008f140f */
[----:B------:R-:W2:Y:S01]  /*03e0*/  LDC R15, c[0x0][0x39c] ;  /* 0x0000e700ff0f7b82 */ /* 0x000ea20000000800 */
[----:B------:R-:W-:Y:S02]  /*03f0*/  IADD3 R14, P1, PT, R29, R16, RZ ;  /* 0x000000101d0e7210 */ /* 0x000fe40007f3e0ff */
[----:B--2---:R-:W-:-:S05]  /*0400*/  SHF.R.U32.HI R21, RZ, 0x1, R15 ;  /* 0x00000001ff157819 */ /* 0x004fca000001160f */
[----:B------:R-:W-:Y:S01]  /*0410*/  IMAD.WIDE.U32 R12, R22, R21, R12 ;  /* 0x00000015160c7225 */ /* 0x000fe200078e000c */
[----:B------:R-:W-:-:S03]  /*0420*/  SHF.R.S32.HI R21, RZ, 0x1f, R29 ;  /* 0x0000001fff157819 */ /* 0x000fc6000001141d */
[----:B------:R-:W-:Y:S01]  /*0430*/  IMAD.WIDE.U32 R22, R23, 0x10, R26 ;  /* 0x0000001017167825 */ /* 0x000fe200078e001a */
[----:B------:R-:W-:Y:S02]  /*0440*/  LEA.HI.X.SX32 R21, R16, R21, 0x1, P1 ;  /* 0x0000001510157211 */ /* 0x000fe400008f0eff */
[----:B-1----:R-:W-:-:S04]  /*0450*/  LEA R29, P1, R14, UR8, 0x1 ;  /* 0x000000080e1d7c11 */ /* 0x002fc8000f8208ff */
[----:B------:R-:W-:Y:S02]  /*0460*/  LEA.HI.X R21, R14, UR9, R21, 0x1, P1 ;  /* 0x000000090e157c11 */ /* 0x000fe400088f0c15 */
[C---:B------:R-:W-:Y:S01]  /*0470*/  LEA R28, P1, R12.reuse, R29, 0x2 ;  /* 0x0000001d0c1c7211 */ /* 0x040fe200078210ff */
[----:B------:R-:W2:Y:S03]  /*0480*/  LDG.E R14, desc[UR6][R26.64+0x10] ;  /* 0x000010061a0e7981 */ /* 0x000ea6000c1e1900 */
[----:B------:R-:W-:Y:S02]  /*0490*/  LEA.HI.X R29, R12, R21, R13, 0x2, P1 ;  /* 0x000000150c1d7211 */ /* 0x000fe400008f140d */
[----:B------:R1:W2:Y:S04]  /*04a0*/  LDG.E R12, desc[UR6][R26.64] ;  /* 0x000000061a0c7981 */ /* 0x0002a8000c1e1900 */
[----:B------:R-:W2:Y:S04]  /*04b0*/  LDG.E R13, desc[UR6][R22.64] ;  /* 0x00000006160d7981 */ /* 0x000ea8000c1e1900 */
[----:B------:R-:W2:Y:S01]  /*04c0*/  LDG.E R20, desc[UR6][R28.64] ;  /* 0x000000061c147981 */ /* 0x000ea2000c1e1900 */
[----:B-1----:R-:W-:-:S03]  /*04d0*/  IMAD.WIDE.U32 R26, R15, 0x10, R28 ;  /* 0x000000100f1a7825 */ /* 0x002fc600078e001c */
[----:B------:R-:W2:Y:S04]  /*04e0*/  LDG.E R15, desc[UR6][R22.64+0x10] ;  /* 0x00001006160f7981 */ /* 0x000ea8000c1e1900 */
[----:B------:R-:W2:Y:S04]  /*04f0*/  LDG.E R21, desc[UR6][R28.64+0x10] ;  /* 0x000010061c157981 */ /* 0x000ea8000c1e1900 */
[----:B------:R-:W3:Y:S04]  /*0500*/  LDG.E R22, desc[UR6][R26.64] ;  /* 0x000000061a167981 */ /* 0x000ee8000c1e1900 */
[----:B------:R-:W3:Y:S01]  /*0510*/  LDG.E R23, desc[UR6][R26.64+0x10] ;  /* 0x000010061a177981 */ /* 0x000ee2000c1e1900 */
[----:B------:R-:W-:Y:S05]  /*0520*/  WARPSYNC.ALL ;  /* 0x0000000000007948 */ /* 0x000fea0003800000 */
[C---:B--2---:R-:W-:Y:S08]  /*0530*/  HMMA.16816.F32 R4, R12.reuse, R20, R4 ;  /* 0x000000140c04723c */ /* 0x044ff00000001804 */
[----:B---3--:R-:W-:-:S15]  /*0540*/  HMMA.16816.F32 R8, R12, R22, R8 ;  /* 0x000000160c08723c */ /* 0x008fde0000001808 */
[----:B------:R-:W-:-:S05]  /*0550*/  NOP ;  /* 0x0000000000007918 */ /* 0x000fca0000000000 */
.L_x_2:
[----:B------:R-:W-:Y:S05]  /*0560*/  @!P0 BRA `(.L_x_3) ;  /* 0x0000000000988947 */ /* 0x000fea0003800000 */
[----:B------:R-:W2:Y:S01]  /*0570*/  S2R R20, SR_LANEID ;  /* 0x0000000000147919 */ /* 0x000ea20000000000 */
[----:B------:R-:W3:Y:S01]  /*0580*/  LDC R29, c[0x0][0x3a0] ;  /* 0x0000e800ff1d7b82 */ /* 0x000ee20000000800 */
[----:B------:R-:W-:Y:S01]  /*0590*/  IMAD.MOV.U32 R21, RZ, RZ, RZ ;  /* 0x000000ffff157224 */ /* 0x000fe200078e00ff */
[----:B------:R-:W4:Y:S01]  /*05a0*/  S2R R12, SR_LANEID ;  /* 0x00000000000c7919 */ /* 0x000f220000000000 */
[----:B------:R-:W-:-:S05]  /*05b0*/  IMAD.SHL.U32 R22, R24, 0x10, RZ ;  /* 0x0000001018167824 */ /* 0x000fca00078e00ff */
[----:B------:R-:W5:Y:S01]  /*05c0*/  LDC R15, c[0x0][0x39c] ;  /* 0x0000e700ff0f7b82 */ /* 0x000f620000000800 */
[----:B------:R-:W-:Y:S02]  /*05d0*/  IADD3 R27, P1, PT, R22, R3, RZ ;  /* 0x00000003161b7210 */ /* 0x000fe40007f3e0ff */
[----:B--2---:R-:W-:Y:S02]  /*05e0*/  SHF.R.U32.HI R13, RZ, 0x2, R20 ;  /* 0x00000002ff0d7819 */ /* 0x004fe40000011614 */
[----:B------:R-:W-:Y:S02]  /*05f0*/  LOP3.LUT R20, R20, 0x3, RZ, 0xc0, !PT ;  /* 0x0000000314147812 */ /* 0x000fe400078ec0ff */
[----:B----4-:R-:W-:Y:S02]  /*0600*/  SHF.R.U32.HI R14, RZ, 0x2, R12 ;  /* 0x00000002ff0e7819 */ /* 0x010fe4000001160c */
[----:B---3--:R-:W-:Y:S02]  /*0610*/  SHF.R.U32.HI R12, RZ, 0x1, R29 ;  /* 0x00000001ff0c7819 */ /* 0x008fe4000001161d */
[----:B-----5:R-:W-:-:S03]  /*0620*/  SHF.R.U32.HI R23, RZ, 0x1, R15 ;  /* 0x00000001ff177819 */ /* 0x020fc6000001160f */
[----:B------:R-:W-:-:S04]  /*0630*/  IMAD.WIDE.U32 R12, R13, R12, R20 ;  /* 0x0000000c0d0c7225 */ /* 0x000fc800078e0014 */
[----:B------:R-:W-:Y:S01]  /*0640*/  IMAD.WIDE.U32 R20, R14, R23, R20 ;  /* 0x000000170e147225 */ /* 0x000fe200078e0014 */
[----:B------:R-:W-:-:S04]  /*0650*/  SHF.R.S32.HI R14, RZ, 0x1f, R3 ;  /* 0x0000001fff0e7819 */ /* 0x000fc80000011403 */
[----:B------:R-:W-:Y:S02]  /*0660*/  LEA.HI.X.SX32 R14, R22, R14, 0x1, P1 ;  /* 0x0000000e160e7211 */ /* 0x000fe400008f0eff */
[----:B-1----:R-:W-:-:S04]  /*0670*/  LEA R23, P1, R27, UR8, 0x1 ;  /* 0x000000081b177c11 */ /* 0x002fc8000f8208ff */
[----:B------:R-:W-:Y:S02]  /*0680*/  LEA.HI.X R27, R27, UR9, R14, 0x1, P1 ;  /* 0x000000091b1b7c11 */ /* 0x000fe400088f0c0e */
[----:B------:R-:W-:-:S04]  /*0690*/  LEA R22, P1, R20, R23, 0x2 ;  /* 0x0000001714167211 */ /* 0x000fc800078210ff */
[----:B------:R-:W-:Y:S02]  /*06a0*/  LEA.HI.X R23, R20, R27, R21, 0x2, P1 ;  /* 0x0000001b14177211 */ /* 0x000fe400008f1415 */
[----:B------:R-:W1:Y:S02]  /*06b0*/  LDC.64 R20, c[0x0][0x380] ;  /* 0x0000e000ff147b82 */ /* 0x000e640000000a00 */
[----:B-1----:R-:W-:-:S03]  /*06c0*/  IMAD.WIDE.U32 R20, R19, 0x2, R20 ;  /* 0x0000000213147825 */ /* 0x002fc600078e0014 */
[----:B------:R-:W-:-:S03]  /*06d0*/  LEA R26, P1, R12, R20, 0x2 ;  /* 0x000000140c1a7211 */ /* 0x000fc600078210ff */
[----:B------:R-:W2:Y:S01]  /*06e0*/  LDG.E R20, desc[UR6][R22.64] ;  /* 0x0000000616147981 */ /* 0x000ea2000c1e1900 */
[----:B------:R-:W-:-:S03]  /*06f0*/  LEA.HI.X R27, R12, R21, R13, 0x2, P1 ;  /* 0x000000150c1b7211 */ /* 0x000fc600008f140d */
[----:B------:R-:W2:Y:S01]  /*0700*/  LDG.E R21, desc[UR6][R22.64+0x10] ;  /* 0x0000100616157981 */ /* 0x000ea2000c1e1900 */
[----:B------:R-:W-:-:S03]  /*0710*/  IMAD.WIDE.U32 R28, R29, 0x10, R26 ;  /* 0x000000101d1c7825 */ /* 0x000fc600078e001a */
[----:B------:R-:W2:Y:S04]  /*0720*/  LDG.E R12, desc[UR6][R26.64+0x20] ;  /* 0x000020061a0c7981 */ /* 0x000ea8000c1e1900 */
[----:B------:R1:W2:Y:S04]  /*0730*/  LDG.E R14, desc[UR6][R26.64+0x30] ;  /* 0x000030061a0e7981 */ /* 0x0002a8000c1e1900 */
[----:B------:R-:W2:Y:S01]  /*0740*/  LDG.E R13, desc[UR6][R28.64+0x20] ;  /* 0x000020061c0d7981 */ /* 0x000ea2000c1e1900 */
[----:B-1----:R-:W-:-:S03]  /*0750*/  IMAD.WIDE.U32 R26, R15, 0x10, R22 ;  /* 0x000000100f1a7825 */ /* 0x002fc600078e0016 */
[----:B------:R-:W2:Y:S04]  /*0760*/  LDG.E R15, desc[UR6][R28.64+0x30] ;  /* 0x000030061c0f7981 */ /* 0x000ea8000c1e1900 */
[----:B------:R-:W3:Y:S04]  /*0770*/  LDG.E R22, desc[UR6][R26.64] ;  /* 0x000000061a167981 */ /* 0x000ee8000c1e1900 */
[----:B------:R-:W3:Y:S01]  /*0780*/  LDG.E R23, desc[UR6][R26.64+0x10] ;  /* 0x000010061a177981 */ /* 0x000ee2000c1e1900 */
[----:B------:R-:W-:Y:S05]  /*0790*/  WARPSYNC.ALL ;  /* 0x0000000000007948 */ /* 0x000fea0003800000 */
[C---:B--2---:R-:W-:Y:S08]  /*07a0*/  HMMA.16816.F32 R4, R12.reuse, R20, R4 ;  /* 0x000000140c04723c */ /* 0x044ff00000001804 */
[----:B---3--:R-:W-:-:S15]  /*07b0*/  HMMA.16816.F32 R8, R12, R22, R8 ;  /* 0x000000160c08723c */ /* 0x008fde0000001808 */
[----:B------:R-:W-:-:S05]  /*07c0*/  NOP ;  /* 0x0000000000007918 */ /* 0x000fca0000000000 */
.L_x_3:
[----:B------:R-:W-:Y:S05]  /*07d0*/  @!P0 BRA `(.L_x_4) ;  /* 0x0000000000988947 */ /* 0x000fea0003800000 */
[----:B------:R-:W2:Y:S01]  /*07e0*/  S2R R20, SR_LANEID ;  /* 0x0000000000147919 */ /* 0x000ea20000000000 */
[----:B------:R-:W3:Y:S01]  /*07f0*/  LDC R29, c[0x0][0x3a0] ;  /* 0x0000e800ff1d7b82 */ /* 0x000ee20000000800 */
[----:B------:R-:W-:Y:S01]  /*0800*/  IMAD.MOV.U32 R21, RZ, RZ, RZ ;  /* 0x000000ffff157224 */ /* 0x000fe200078e00ff */
[----:B------:R-:W4:Y:S06]  /*0810*/  S2R R12, SR_LANEID ;  /* 0x00000000000c7919 */ /* 0x000f2c0000000000 */
[----:B------:R-:W5:Y:S01]  /*0820*/  LDC R15, c[0x0][0x39c] ;  /* 0x0000e700ff0f7b82 */ /* 0x000f620000000800 */
[----:B--2---:R-:W-:-:S02]  /*0830*/  SHF.R.U32.HI R13, RZ, 0x2, R20 ;  /* 0x00000002ff0d7819 */ /* 0x004fc40000011614 */
[----:B------:R-:W-:Y:S02]  /*0840*/  LOP3.LUT R20, R20, 0x3, RZ, 0xc0, !PT ;  /* 0x0000000314147812 */ /* 0x000fe400078ec0ff */
[----:B----4-:R-:W-:Y:S02]  /*0850*/  SHF.R.U32.HI R14, RZ, 0x2, R12 ;  /* 0x00000002ff0e7819 */ /* 0x010fe4000001160c */
[----:B---3--:R-:W-:Y:S02]  /*0860*/  SHF.R.U32.HI R12, RZ, 0x1, R29 ;  /* 0x00000001ff0c7819 */ /* 0x008fe4000001161d */
[----:B-----5:R-:W-:-:S03]  /*0870*/  SHF.R.U32.HI R23, RZ, 0x1, R15 ;  /* 0x00000001ff177819 */ /* 0x020fc6000001160f */
[----:B------:R-:W-:-:S04]  /*0880*/  IMAD.WIDE.U32 R12, R13, R12, R20 ;  /* 0x0000000c0d0c7225 */ /* 0x000fc800078e0014 */
[----:B------:R-:W-:Y:S01]  /*0890*/  IMAD.WIDE.U32 R20, R14, R23, R20 ;  /* 0x000000170e147225 */ /* 0x000fe200078e0014 */
[----:B------:R-:W-:-:S03]  /*08a0*/  SHF.R.S32.HI R14, RZ, 0x1f, R2 ;  /* 0x0000001fff0e7819 */ /* 0x000fc60000011402 */
[----:B------:R-:W-:-:S05]  /*08b0*/  IMAD.SHL.U32 R23, R24, 0x10, RZ ;  /* 0x0000001018177824 */ /* 0x000fca00078e00ff */
[----:B------:R-:W-:-:S04]  /*08c0*/  IADD3 R27, P1, PT, R23, R2, RZ ;  /* 0x00000002171b7210 */ /* 0x000fc80007f3e0ff */
        /* <DEDUP_REMOVED lines=23> */
.L_x_4:
        /* <DEDUP_REMOVED lines=39> */
.L_x_5:
[----:B------:R-:W-:Y:S02]  /*0cb0*/  VIADD R17, R17, 0x4 ;  /* 0x0000000411117836 */ /* 0x000fe40000000000 */
[----:B0-----:R-:W-:Y:S02]  /*0cc0*/  IMAD.U32 R13, RZ, RZ, UR10 ;  /* 0x0000000aff0d7e24 */ /* 0x001fe4000f8e00ff */
[----:B------:R-:W-:Y:S01]  /*0cd0*/  VIADD R18, R18, 0x40 ;  /* 0x0000004012127836 */ /* 0x000fe20000000000 */
[----:B------:R-:W-:Y:S01]  /*0ce0*/  ISETP.NE.AND P1, PT, R17, RZ, PT ;  /* 0x000000ff1100720c */ /* 0x000fe20003f25270 */
[----:B------:R-:W-:Y:S02]  /*0cf0*/  VIADD R19, R19, 0x40 ;  /* 0x0000004013137836 */ /* 0x000fe40000000000 */
[C---:B------:R-:W-:Y:S02]  /*0d00*/  IMAD R0, R13.reuse, 0x40, R0 ;  /* 0x000000400d007824 */ /* 0x040fe400078e0200 */
[----:B------:R-:W-:-:S02]  /*0d10*/  IMAD R2, R13, 0x40, R2 ;  /* 0x000000400d027824 */ /* 0x000fc400078e0202 */
[C---:B------:R-:W-:Y:S02]  /*0d20*/  IMAD R3, R13.reuse, 0x40, R3 ;  /* 0x000000400d037824 */ /* 0x040fe400078e0203 */
[----:B------:R-:W-:-:S04]  /*0d30*/  IMAD R16, R13, 0x40, R16 ;  /* 0x000000400d107824 */ /* 0x000fc800078e0210 */
[----:B------:R-:W-:Y:S05]  /*0d40*/  @P1 BRA `(.L_x_6) ;  /* 0xfffffff400681947 */ /* 0x000fea000383ffff */
[----:B-1----:R-:W-:Y:S05]  /*0d50*/  BSYNC.RECONVERGENT B0 ;  /* 0x0000000000007941 */ /* 0x002fea0003800200 */
.L_x_1:
[----:B------:R-:W0:Y:S01]  /*0d60*/  LDCU UR4, c[0x0][0x3a0] ;  /* 0x00007400ff0477ac */ /* 0x000e220008000800 */
[----:B------:R-:W-:Y:S01]  /*0d70*/  BSSY.RECONVERGENT B0, `(.L_x_0) ;  /* 0x0000037000007945 */ /* 0x000fe20003800200 */
[----:B0-----:R-:W-:-:S04]  /*0d80*/  UIADD3 UR4, UPT, UPT, UR4, -0x1, URZ ;  /* 0xffffffff04047890 */ /* 0x001fc8000fffe0ff */
[----:B------:R-:W-:-:S04]  /*0d90*/  ULEA.HI UR4, UR4, 0x1, URZ, 0x1c ;  /* 0x0000000104047891 */ /* 0x000fc8000f8fe0ff */
[----:B------:R-:W-:-:S04]  /*0da0*/  ULOP3.LUT UR4, UR4, 0x3, URZ, 0xc0, !UPT ;  /* 0x0000000304047892 */ /* 0x000fc8000f8ec0ff */
[----:B------:R-:W-:-:S09]  /*0db0*/  UISETP.NE.AND UP0, UPT, UR4, URZ, UPT ;  /* 0x000000ff0400728c */ /* 0x000fd2000bf05270 */
[----:B------:R-:W-:Y:S05]  /*0dc0*/  BRA.U !UP0, `(.L_x_7) ;  /* 0x0000000108c47547 */ /* 0x000fea000b800000 */
[----:B------:R-:W0:Y:S01]  /*0dd0*/  LDCU UR5, c[0x0][0x3a0] ;  /* 0x00007400ff0577ac */ /* 0x000e220008000800 */
[----:B------:R-:W-:Y:S01]  /*0de0*/  IMAD R0, R18, R13, RZ ;  /* 0x0000000d12007224 */ /* 0x000fe200078e02ff */
[----:B------:R-:W-:-:S06]  /*0df0*/  UIADD3 UR4, UPT, UPT, -UR4, URZ, URZ ;  /* 0x000000ff04047290 */ /* 0x000fcc000fffe1ff */
[----:B------:R-:W-:Y:S02]  /*0e00*/  IMAD.U32 R27, RZ, RZ, UR4 ;  /* 0x00000004ff1b7e24 */ /* 0x000fe4000f8e00ff */
[----:B0-----:R-:W-:-:S04]  /*0e10*/  IMAD R3, R25, UR5, RZ ;  /* 0x0000000519037c24 */ /* 0x001fc8000f8e02ff */
[----:B------:R-:W-:-:S07]  /*0e20*/  IMAD R26, R3, 0x10, R18 ;  /* 0x00000010031a7824 */ /* 0x000fce00078e0212 */
.L_x_9:
[----:B------:R-:W-:Y:S05]  /*0e30*/  @!P0 BRA `(.L_x_8) ;  /* 0x0000000000908947 */ /* 0x000fea0003800000 */
[----:B------:R-:W0:Y:S01]  /*0e40*/  S2R R12, SR_LANEID ;  /* 0x00000000000c7919 */ /* 0x000e220000000000 */
[----:B------:R-:W1:Y:S01]  /*0e50*/  LDC R17, c[0x0][0x3a0] ;  /* 0x0000e800ff117b82 */ /* 0x000e620000000800 */
[----:B------:R-:W-:Y:S02]  /*0e60*/  IMAD.MOV.U32 R13, RZ, RZ, RZ ;  /* 0x000000ffff0d7224 */ /* 0x000fe400078e00ff */
[----:B------:R-:W-:-:S05]  /*0e70*/  IMAD.SHL.U32 R23, R24, 0x10, RZ ;  /* 0x0000001018177824 */ /* 0x000fca00078e00ff */
[----:B------:R-:W2:Y:S08]  /*0e80*/  LDC R19, c[0x0][0x39c] ;  /* 0x0000e700ff137b82 */ /* 0x000eb00000000800 */
[----:B------:R-:W3:Y:S01]  /*0e90*/  LDC.64 R14, c[0x0][0x380] ;  /* 0x0000e000ff0e7b82 */ /* 0x000ee20000000a00 */
[----:B-1----:R-:W-:Y:S02]  /*0ea0*/  SHF.R.U32.HI R2, RZ, 0x1, R17 ;  /* 0x00000001ff027819 */ /* 0x002fe40000011611 */
[----:B0-----:R-:W-:-:S02]  /*0eb0*/  SHF.R.U32.HI R21, RZ, 0x2, R12 ;  /* 0x00000002ff157819 */ /* 0x001fc4000001160c */
[----:B------:R-:W-:Y:S02]  /*0ec0*/  LOP3.LUT R12, R12, 0x3, RZ, 0xc0, !PT ;  /* 0x000000030c0c7812 */ /* 0x000fe400078ec0ff */
[----:B--2---:R-:W-:-:S03]  /*0ed0*/  SHF.R.U32.HI R16, RZ, 0x1, R19 ;  /* 0x00000001ff107819 */ /* 0x004fc60000011613 */
[----:B------:R-:W-:-:S04]  /*0ee0*/  IMAD.WIDE.U32 R2, R21, R2, R12 ;  /* 0x0000000215027225 */ /* 0x000fc800078e000c */
[----:B------:R-:W-:Y:S01]  /*0ef0*/  IMAD.WIDE.U32 R12, R21, R16, R12 ;  /* 0x00000010150c7225 */ /* 0x000fe200078e000c */
[----:B------:R-:W-:Y:S02]  /*0f00*/  SHF.R.S32.HI R16, RZ, 0x1f, R0 ;  /* 0x0000001fff107819 */ /* 0x000fe40000011400 */
[----:B------:R-:W-:Y:S01]  /*0f10*/  IADD3 R21, P1, PT, R23, R0, RZ ;  /* 0x0000000017157210 */ /* 0x000fe20007f3e0ff */
[----:B---3--:R-:W-:-:S03]  /*0f20*/  IMAD.WIDE.U32 R14, R26, 0x2, R14 ;  /* 0x000000021a0e7825 */ /* 0x008fc600078e000e */
[----:B------:R-:W-:Y:S02]  /*0f30*/  LEA.HI.X.SX32 R16, R23, R16, 0x1, P1 ;  /* 0x0000001017107211 */ /* 0x000fe400008f0eff */
[----:B------:R-:W-:-:S04]  /*0f40*/  LEA R23, P1, R21, UR12, 0x1 ;  /* 0x0000000c15177c11 */ /* 0x000fc8000f8208ff */
[----:B------:R-:W-:Y:S02]  /*0f50*/  LEA.HI.X R21, R21, UR13, R16, 0x1, P1 ;  /* 0x0000000d15157c11 */ /* 0x000fe400088f0c10 */
[----:B------:R-:W-:Y:S02]  /*0f60*/  LEA R22, P2, R12, R23, 0x2 ;  /* 0x000000170c167211 */ /* 0x000fe400078410ff */
[----:B------:R-:W-:Y:S02]  /*0f70*/  LEA R20, P1, R2, R14, 0x2 ;  /* 0x0000000e02147211 */ /* 0x000fe400078210ff */
[----:B------:R-:W-:Y:S02]  /*0f80*/  LEA.HI.X R23, R12, R21, R13, 0x2, P2 ;  /* 0x000000150c177211 */ /* 0x000fe400010f140d */
[----:B------:R-:W-:Y:S01]  /*0f90*/  LEA.HI.X R21, R2, R15, R3, 0x2, P1 ;  /* 0x0000000f02157211 */ /* 0x000fe200008f1403 */
[----:B------:R-:W-:Y:S02]  /*0fa0*/  IMAD.WIDE.U32 R2, R19, 0x10, R22 ;  /* 0x0000001013027825 */ /* 0x000fe400078e0016 */
[----:B------:R-:W2:Y:S02]  /*0fb0*/  LDG.E R18, desc[UR6][R22.64] ;  /* 0x0000000616127981 */ /* 0x000ea4000c1e1900 */
[----:B------:R-:W-:-:S02]  /*0fc0*/  IMAD.WIDE.U32 R16, R17, 0x10, R20 ;  /* 0x0000001011107825 */ /* 0x000fc400078e0014 */
[----:B------:R-:W2:Y:S04]  /*0fd0*/  LDG.E R19, desc[UR6][R22.64+0x10] ;  /* 0x0000100616137981 */ /* 0x000ea8000c1e1900 */
[----:B------:R-:W2:Y:S04]  /*0fe0*/  LDG.E R12, desc[UR6][R20.64] ;  /* 0x00000006140c7981 */ /* 0x000ea8000c1e1900 */
[----:B------:R-:W2:Y:S04]  /*0ff0*/  LDG.E R14, desc[UR6][R20.64+0x10] ;  /* 0x00001006140e7981 */ /* 0x000ea8000c1e1900 */
        /* <DEDUP_REMOVED lines=8> */
.L_x_8:
[----:B------:R-:W0:Y:S01]  /*1080*/  LDC R3, c[0x0][0x39c] ;  /* 0x0000e700ff037b82 */ /* 0x000e220000000800 */
[----:B------:R-:W-:Y:S02]  /*1090*/  VIADD R27, R27, 0x1 ;  /* 0x000000011b1b7836 */ /* 0x000fe40000000000 */
[----:B------:R-:W-:-:S03]  /*10a0*/  VIADD R26, R26, 0x10 ;  /* 0x000000101a1a7836 */ /* 0x000fc60000000000 */
[----:B------:R-:W-:Y:S01]  /*10b0*/  ISETP.NE.AND P1, PT, R27, RZ, PT ;  /* 0x000000ff1b00720c */ /* 0x000fe20003f25270 */
[----:B0-----:R-:W-:-:S12]  /*10c0*/  IMAD R0, R3, 0x10, R0 ;  /* 0x0000001003007824 */ /* 0x001fd800078e0200 */
[----:B------:R-:W-:Y:S05]  /*10d0*/  @P1 BRA `(.L_x_9) ;  /* 0xfffffffc00541947 */ /* 0x000fea000383ffff */
.L_x_7:
[----:B------:R-:W-:Y:S05]  /*10e0*/  BSYNC.RECONVERGENT B0 ;  /* 0x0000000000007941 */ /* 0x000fea0003800200 */
.L_x_0:
[----:B------:R-:W0:Y:S01]  /*10f0*/  LDC.64 R2, c[0x0][0x398] ;  /* 0x0000e600ff027b82 */ /* 0x000e220000000a00 */
[----:B------:R-:W-:Y:S02]  /*1100*/  IMAD.SHL.U32 R24, R24, 0x10, RZ ;  /* 0x0000001018187824 */ /* 0x000fe400078e00ff */
[----:B------:R-:W-:-:S03]  /*1110*/  IMAD.SHL.U32 R0, R25, 0x10, RZ ;  /* 0x0000001019007824 */ /* 0x000fc600078e00ff */
[----:B0-----:R-:W-:-:S04]  /*1120*/  ISETP.GE.AND P0, PT, R24, R3, PT ;  /* 0x000000031800720c */ /* 0x001fc80003f06270 */
[----:B------:R-:W-:-:S13]  /*1130*/  ISETP.GE.OR P0, PT, R0, R2, P0 ;  /* 0x000000020000720c */ /* 0x000fda0000706670 */
[----:B------:R-:W-:Y:S05]  /*1140*/  @P0 EXIT ;  /* 0x000000000000094d */ /* 0x000fea0003800000 */
[----:B------:R-:W0:Y:S01]  /*1150*/  S2R R12, SR_LANEID ;  /* 0x00000000000c7919 */ /* 0x000e220000000000 */
[----:B------:R-:W1:Y:S01]  /*1160*/  LDCU.64 UR4, c[0x0][0x390] ;  /* 0x00007200ff0477ac */ /* 0x000e620008000a00 */
[----:B------:R-:W-:Y:S01]  /*1170*/  IMAD R0, R0, R3, RZ ;  /* 0x0000000300007224 */ /* 0x000fe200078e02ff */
[----:B------:R-:W-:-:S04]  /*1180*/  SHF.R.U32.HI R19, RZ, 0x1, R3 ;  /* 0x00000001ff137819 */ /* 0x000fc80000011603 */
[----:B------:R-:W-:Y:S02]  /*1190*/  SHF.R.S32.HI R3, RZ, 0x1f, R0 ;  /* 0x0000001fff037819 */ /* 0x000fe40000011400 */
[----:B------:R-:W-:-:S04]  /*11a0*/  IADD3 R0, P0, PT, R24, R0, RZ ;  /* 0x0000000018007210 */ /* 0x000fc80007f1e0ff */
[----:B------:R-:W-:Y:S01]  /*11b0*/  LEA.HI.X.SX32 R17, R24, R3, 0x1, P0 ;  /* 0x0000000318117211 */ /* 0x000fe200000f0eff */
[----:B------:R-:W-:Y:S01]  /*11c0*/  IMAD.MOV.U32 R3, RZ, RZ, RZ ;  /* 0x000000ffff037224 */ /* 0x000fe200078e00ff */
[----:B-1----:R-:W-:Y:S02]  /*11d0*/  LEA R15, P0, R0, UR4, 0x2 ;  /* 0x00000004000f7c11 */ /* 0x002fe4000f8010ff */
[----:B0-----:R-:W-:Y:S02]  /*11e0*/  LOP3.LUT R2, R12, 0x3, RZ, 0xc0, !PT ;  /* 0x000000030c027812 */ /* 0x001fe400078ec0ff */
[----:B------:R-:W-:-:S05]  /*11f0*/  SHF.R.U32.HI R13, RZ, 0x2, R12 ;  /* 0x00000002ff0d7819 */ /* 0x000fca000001160c */
[----:B------:R-:W-:Y:S01]  /*1200*/  IMAD.WIDE.U32 R12, R13, R19, R2 ;  /* 0x000000130d0c7225 */ /* 0x000fe200078e0002 */
[----:B------:R-:W-:Y:S01]  /*1210*/  LEA.HI.X R3, R0, UR5, R17, 0x2, P0 ;  /* 0x0000000500037c11 */ /* 0x000fe200080f1411 */
[----:B------:R-:W-:Y:S05]  /*1220*/  WARPSYNC.ALL ;  /* 0x0000000000007948 */ /* 0x000fea0003800000 */
[----:B------:R-:W-:-:S04]  /*1230*/  LEA R2, P0, R12, R15, 0x3 ;  /* 0x0000000f0c027211 */ /* 0x000fc800078018ff */
[----:B------:R-:W-:-:S03]  /*1240*/  LEA.HI.X R3, R12, R3, R13, 0x3, P0 ;  /* 0x000000030c037211 */ /* 0x000fc600000f1c0d */
[----:B------:R-:W-:Y:S02]  /*1250*/  IMAD.WIDE.U32 R12, R19, 0x40, R2 ;  /* 0x00000040130c7825 */ /* 0x000fe400078e0002 */
[----:B------:R-:W-:Y:S04]  /*1260*/  STG.E.64 desc[UR6][R2.64], R4 ;  /* 0x0000000402007986 */ /* 0x000fe8000c101b06 */
[----:B------:R-:W-:Y:S04]  /*1270*/  STG.E.64 desc[UR6][R12.64], R6 ;  /* 0x000000060c007986 */ /* 0x000fe8000c101b06 */
[----:B------:R-:W-:Y:S04]  /*1280*/  STG.E.64 desc[UR6][R2.64+0x20], R8 ;  /* 0x0000200802007986 */ /* 0x000fe8000c101b06 */
[----:B------:R-:W-:Y:S01]  /*1290*/  STG.E.64 desc[UR6][R12.64+0x20], R10 ;  /* 0x0000200a0c007986 */ /* 0x000fe2000c101b06 */
[----:B------:R-:W-:Y:S05]  /*12a0*/  EXIT ;  /* 0x000000000000794d */ /* 0x000fea0003800000 */
.L_x_10:
[----:B------:R-:W-:-:S00]  /*12b0*/  BRA `(.L_x_10) ;  /* 0xfffffffc00fc7947 */ /* 0x000fc0000383ffff */
[----:B------:R-:W-:-:S00]  /*12c0*/  NOP ;  /* 0x0000000000007918 */ /* 0x000fc00000000000 */
        /* <DEDUP_REMOVED lines=11> */
.L_x_22:


//--------------------- .text._Z10matmulFP16P6__halfS0_Pfiii --------------------------
	.section	.text._Z10matmulFP16P6__halfS0_Pfiii,"ax",@progbits
	.align	128
        .global         _Z10matmulFP16P6__halfS0_Pfiii
        .type           _Z10matmulFP16P6__halfS0_Pfiii,@function
        .size           _Z10matmulFP16P6__halfS0_Pfiii,(.L_x_23 - _Z10matmulFP16P6__halfS0_Pfiii)
        .other          _Z10matmulFP16P6__halfS0_Pfiii,@"STO_CUDA_ENTRY STV_DEFAULT"
_Z10matmulFP16P6__halfS0_Pfiii:
.text._Z10matmulFP16P6__halfS0_Pfiii:
[----:B------:R-:W-:Y:S01]  /*0000*/  LDC R1, c[0x0][0x37c] ;  /* 0x0000df00ff017b82 */ /* 0x000fe20000000800 */
[----:B------:R-:W0:Y:S07]  /*0010*/  S2R R5, SR_TID.X ;  /* 0x0000000000057919 */ /* 0x000e2e0000002100 */
[----:B------:R-:W1:Y:S01]  /*0020*/  LDC R19, c[0x0][0x364] ;  /* 0x0000d900ff137b82 */ /* 0x000e620000000800 */
[----:B------:R-:W1:Y:S07]  /*0030*/  S2R R4, SR_TID.Y ;  /* 0x0000000000047919 */ /* 0x000e6e0000002200 */
[----:B------:R-:W0:Y:S08]  /*0040*/  S2UR UR5, SR_CTAID.X ;  /* 0x00000000000579c3 */ /* 0x000e300000002500 */
[----:B------:R-:W0:Y:S08]  /*0050*/  LDC R0, c[0x0][0x360] ;  /* 0x0000d800ff007b82 */ /* 0x000e300000000800 */
[----:B------:R-:W1:Y:S08]  /*0060*/  S2UR UR4, SR_CTAID.Y ;  /* 0x00000000000479c3 */ /* 0x000e700000002600 */
[----:B------:R-:W2:Y:S01]  /*0070*/  LDC.64 R2, c[0x0][0x398] ;  /* 0x0000e600ff027b82 */ /* 0x000ea20000000a00 */
[----:B0-----:R-:W-:-:S02]  /*0080*/  IMAD R0, R0, UR5, R5 ;  /* 0x0000000500007c24 */ /* 0x001fc4000f8e0205 */
[----:B-1----:R-:W-:-:S03]  /*0090*/  IMAD R19, R19, UR4, R4 ;  /* 0x0000000413137c24 */ /* 0x002fc6000f8e0204 */
[----:B--2---:R-:W-:-:S04]  /*00a0*/  ISETP.GE.AND P0, PT, R0, R3, PT ;  /* 0x000000030000720c */ /* 0x004fc80003f06270 */
[----:B------:R-:W-:-:S13]  /*00b0*/  ISETP.GE.OR P0, PT, R19, R2, P0 ;  /* 0x000000021300720c */ /* 0x000fda0000706670 */
[----:B------:R-:W-:Y:S05]  /*00c0*/  @P0 EXIT ;  /* 0x000000000000094d */ /* 0x000fea0003800000 */
[----:B------:R-:W0:Y:S01]  /*00d0*/  LDCU UR5, c[0x0][0x3a0] ;  /* 0x00007400ff0577ac */ /* 0x000e220008000800 */
[----:B------:R-:W-:Y:S01]  /*00e0*/  HFMA2 R23, -RZ, RZ, 0, 0 ;  /* 0x00000000ff177431 */ /* 0x000fe200000001ff */
[----:B------:R-:W1:Y:S01]  /*00f0*/  LDCU.64 UR8, c[0x0][0x358] ;  /* 0x00006b00ff0877ac */ /* 0x000e620008000a00 */
[----:B0-----:R-:W-:-:S09]  /*0100*/  UISETP.GE.AND UP0, UPT, UR5, 0x1, UPT ;  /* 0x000000010500788c */ /* 0x001fd2000bf06270 */
[----:B-1----:R-:W-:Y:S05]  /*0110*/  BRA.U !UP0, `(.L_x_11) ;  /* 0x0000000908587547 */ /* 0x002fea000b800000 */
[----:B------:R-:W-:Y:S02]  /*0120*/  UISETP.GE.U32.AND UP1, UPT, UR5, 0x8, UPT ;  /* 0x000000080500788c */ /* 0x000fe4000bf26070 */
[----:B------:R-:W-:Y:S01]  /*0130*/  IMAD R18, R19, UR5, RZ ;  /* 0x0000000513127c24 */ /* 0x000fe2000f8e02ff */
[----:B------:R-:W-:Y:S01]  /*0140*/  ULOP3.LUT UR6, UR5, 0x7, URZ, 0xc0, !UPT ;  /* 0x0000000705067892 */ /* 0x000fe2000f8ec0ff */
[----:B------:R-:W-:Y:S01]  /*0150*/  MOV R23, RZ ;  /* 0x000000ff00177202 */ /* 0x000fe20000000f00 */
[----:B------:R-:W-:Y:S02]  /*0160*/  UMOV UR4, URZ ;  /* 0x000000ff00047c82 */ /* 0x000fe40008000000 */
[----:B------:R-:W-:Y:S02]  /*0170*/  UISETP.NE.AND UP0, UPT, UR6, URZ, UPT ;  /* 0x000000ff0600728c */ /* 0x000fe4000bf05270 */
[----:B------:R-:W-:Y:S09]  /*0180*/  BRA.U !UP1, `(.L_x_12) ;  /* 0x0000000109fc7547 */ /* 0x000ff2000b800000 */
[----:B------:R-:W0:Y:S01]  /*0190*/  LDC.64 R4, c[0x0][0x380] ;  /* 0x0000e000ff047b82 */ /* 0x000e220000000a00 */
[----:B------:R-:W-:Y:S01]  /*01a0*/  ULOP3.LUT UR4, UR5, 0x7ffffff8, URZ, 0xc0, !UPT ;  /* 0x7ffffff805047892 */ /* 0x000fe2000f8ec0ff */
[----:B------:R-:W-:Y:S02]  /*01b0*/  MOV R23, RZ ;  /* 0x000000ff00177202 */ /* 0x000fe40000000f00 */
[----:B------:R-:W-:Y:S01]  /*01c0*/  MOV R2, R0 ;  /* 0x0000000000027202 */ /* 0x000fe20000000f00 */
[----:B------:R-:W-:Y:S01]  /*01d0*/  UIADD3 UR7, UPT, UPT, -UR4, URZ, URZ ;  /* 0x000000ff04077290 */ /* 0x000fe2000fffe1ff */
[----:B0-----:R-:W-:-:S03]  /*01e0*/  IMAD.WIDE.U32 R4, R18, 0x2, R4 ;  /* 0x0000000212047825 */ /* 0x001fc600078e0004 */
[----:B------:R-:W-:-:S04]  /*01f0*/  IADD3 R4, P0, PT, R4, 0x8, RZ ;  /* 0x0000000804047810 */ /* 0x000fc80007f1e0ff */
[----:B------:R-:W-:-:S09]  /*0200*/  IADD3.X R5, PT, PT, RZ, R5, RZ, P0, !PT ;  /* 0x00000005ff057210 */ /* 0x000fd200007fe4ff */
.L_x_13:
[----:B------:R-:W0:Y:S01]  /*0210*/  LDC.64 R14, c[0x0][0x388] ;  /* 0x0000e200ff0e7b82 */ /* 0x000e220000000a00 */
[----:B------:R-:W2:Y:S04]  /*0220*/  LDG.E.U16 R20, desc[UR8][R4.64+-0x8] ;  /* 0xfffff80804147981 */ /* 0x000ea8000c1e1500 */
[----:B------:R-:W3:Y:S04]  /*0230*/  LDG.E.U16 R21, desc[UR8][R4.64+-0x6] ;  /* 0xfffffa0804157981 */ /* 0x000ee8000c1e1500 */
[----:B------:R-:W4:Y:S04]  /*0240*/  LDG.E.U16 R24, desc[UR8][R4.64+-0x4] ;  /* 0xfffffc0804187981 */ /* 0x000f28000c1e1500 */
[----:B------:R-:W5:Y:S04]  /*0250*/  LDG.E.U16 R27, desc[UR8][R4.64+-0x2] ;  /* 0xfffffe08041b7981 */ /* 0x000f68000c1e1500 */
[----:B------:R-:W5:Y:S04]  /*0260*/  LDG.E.U16 R26, desc[UR8][R4.64] ;  /* 0x00000008041a7981 */ /* 0x000f68000c1e1500 */
[----:B------:R-:W5:Y:S01]  /*0270*/  LDG.E.U16 R28, desc[UR8][R4.64+0x2] ;  /* 0x00000208041c7981 */ /* 0x000f62000c1e1500 */
[----:B0-----:R-:W-:-:S05]  /*0280*/  IMAD.WIDE R14, R2, 0x2, R14 ;  /* 0x00000002020e7825 */ /* 0x001fca00078e020e */
[----:B------:R0:W5:Y:S01]  /*0290*/  LDG.E.U16 R22, desc[UR8][R14.64] ;  /* 0x000000080e167981 */ /* 0x000162000c1e1500 */
[----:B------:R-:W-:-:S05]  /*02a0*/  IMAD.WIDE R16, R3, 0x2, R14 ;  /* 0x0000000203107825 */ /* 0x000fca00078e020e */
[----:B------:R1:W5:Y:S01]  /*02b0*/  LDG.E.U16 R25, desc[UR8][R16.64] ;  /* 0x0000000810197981 */ /* 0x000362000c1e1500 */
[----:B------:R-:W-:-:S04]  /*02c0*/  IMAD.WIDE R10, R3, 0x2, R16 ;  /* 0x00000002030a7825 */ /* 0x000fc800078e0210 */
[C---:B------:R-:W-:Y:S02]  /*02d0*/  IMAD.WIDE R8, R3.reuse, 0x2, R10 ;  /* 0x0000000203087825 */ /* 0x040fe400078e020a */
[----:B------:R-:W5:Y:S02]  /*02e0*/  LDG.E.U16 R10, desc[UR8][R10.64] ;  /* 0x000000080a0a7981 */ /* 0x000f64000c1e1500 */
[C---:B------:R-:W-:Y:S02]  /*02f0*/  IMAD.WIDE R6, R3.reuse, 0x2, R8 ;  /* 0x0000000203067825 */ /* 0x040fe400078e0208 */
[----:B------:R-:W5:Y:S02]  /*0300*/  LDG.E.U16 R8, desc[UR8][R8.64] ;  /* 0x0000000808087981 */ /* 0x000f64000c1e1500 */
[C---:B------:R-:W-:Y:S02]  /*0310*/  IMAD.WIDE R12, R3.reuse, 0x2, R6 ;  /* 0x00000002030c7825 */ /* 0x040fe400078e0206 */
[----:B------:R-:W5:Y:S04]  /*0320*/  LDG.E.U16 R11, desc[UR8][R4.64+0x4] ;  /* 0x00000408040b7981 */ /* 0x000f68000c1e1500 */
[----:B------:R-:W5:Y:S01]  /*0330*/  LDG.E.U16 R6, desc[UR8][R6.64] ;  /* 0x0000000806067981 */ /* 0x000f62000c1e1500 */
[----:B0-----:R-:W-:-:S03]  /*0340*/  IMAD.WIDE R14, R3, 0x2, R12 ;  /* 0x00000002030e7825 */ /* 0x001fc600078e020c */
[----:B------:R-:W5:Y:S01]  /*0350*/  LDG.E.U16 R12, desc[UR8][R12.64] ;  /* 0x000000080c0c7981 */ /* 0x000f62000c1e1500 */
[----:B-1----:R-:W-:-:S03]  /*0360*/  IMAD.WIDE R16, R3, 0x2, R14 ;  /* 0x0000000203107825 */ /* 0x002fc600078e020e */
[----:B------:R0:W5:Y:S04]  /*0370*/  LDG.E.U16 R9, desc[UR8][R4.64+0x6] ;  /* 0x0000060804097981 */ /* 0x000168000c1e1500 */
[----:B------:R-:W5:Y:S04]  /*0380*/  LDG.E.U16 R14, desc[UR8][R14.64] ;  /* 0x000000080e0e7981 */ /* 0x000f68000c1e1500 */
[----:B------:R-:W5:Y:S01]  /*0390*/  LDG.E.U16 R16, desc[UR8][R16.64] ;  /* 0x0000000810107981 */ /* 0x000f62000c1e1500 */
[----:B------:R-:W-:-:S04]  /*03a0*/  UIADD3 UR7, UPT, UPT, UR7, 0x8, URZ ;  /* 0x0000000807077890 */ /* 0x000fc8000fffe0ff */
[----:B------:R-:W-:Y:S01]  /*03b0*/  UISETP.NE.AND UP1, UPT, UR7, URZ, UPT ;  /* 0x000000ff0700728c */ /* 0x000fe2000bf25270 */
[----:B0-----:R-:W-:Y:S02]  /*03c0*/  IADD3 R4, P0, PT, R4, 0x10, RZ ;  /* 0x0000001004047810 */ /* 0x001fe40007f1e0ff */
[----:B------:R-:W-:Y:S02]  /*03d0*/  LEA R2, R3, R2, 0x3 ;  /* 0x0000000203027211 */ /* 0x000fe400078e18ff */
[----:B------:R-:W-:Y:S01]  /*03e0*/  IADD3.X R5, PT, PT, RZ, R5, RZ, P0, !PT ;  /* 0x00000005ff057210 */ /* 0x000fe200007fe4ff */
[----:B--2---:R-:W-:Y:S02]  /*03f0*/  HADD2.F32 R20, -RZ, R20.H0_H0 ;  /* 0x20000014ff147230 */ /* 0x004fe40000004100 */
[----:B---3--:R-:W-:Y:S02]  /*0400*/  HADD2.F32 R21, -RZ, R21.H0_H0 ;  /* 0x20000015ff157230 */ /* 0x008fe40000004100 */
[----:B----4-:R-:W-:-:S02]  /*0410*/  HADD2.F32 R7, -RZ, R24.H0_H0 ;  /* 0x20000018ff077230 */ /* 0x010fc40000004100 */
[----:B-----5:R-:W-:-:S05]  /*0420*/  HADD2.F32 R22, -RZ, R22.H0_H0 ;  /* 0x20000016ff167230 */ /* 0x020fca0000004100 */
[----:B------:R-:W-:Y:S01]  /*0430*/  FFMA R20, R20, R22, R23 ;  /* 0x0000001614147223 */ /* 0x000fe20000000017 */
[----:B------:R-:W-:Y:S02]  /*0440*/  HADD2.F32 R25, -RZ, R25.H0_H0 ;  /* 0x20000019ff197230 */ /* 0x000fe40000004100 */
[----:B------:R-:W-:-:S03]  /*0450*/  HADD2.F32 R22, -RZ, R27.H0_H0 ;  /* 0x2000001bff167230 */ /* 0x000fc60000004100 */
        /* <DEDUP_REMOVED lines=10> */
[----:B------:R-:W-:-:S03]  /*0500*/  HADD2.F32 R11, -RZ, R11.H0_H0 ;  /* 0x2000000bff0b7230 */ /* 0x000fc60000004100 */
[----:B------:R-:W-:Y:S01]  /*0510*/  FFMA R6, R13, R12, R6 ;  /* 0x0000000c0d067223 */ /* 0x000fe20000000006 */
[----:B------:R-:W-:Y:S02]  /*0520*/  HADD2.F32 R14, -RZ, R14.H0_H0 ;  /* 0x2000000eff0e7230 */ /* 0x000fe40000004100 */
[----:B------:R-:W-:Y:S02]  /*0530*/  HADD2.F32 R9, -RZ, R9.H0_H0 ;  /* 0x20000009ff097230 */ /* 0x000fe40000004100 */
[----:B------:R-:W-:Y:S02]  /*0540*/  HADD2.F32 R16, -RZ, R16.H0_H0 ;  /* 0x20000010ff107230 */ /* 0x000fe40000004100 */
[----:B------:R-:W-:-:S04]  /*0550*/  FFMA R6, R11, R14, R6 ;  /* 0x0000000e0b067223 */ /* 0x000fc80000000006 */
[----:B------:R-:W-:Y:S01]  /*0560*/  FFMA R23, R9, R16, R6 ;  /* 0x0000001009177223 */ /* 0x000fe20000000006 */
[----:B------:R-:W-:Y:S06]  /*0570*/  BRA.U UP1, `(.L_x_13) ;  /* 0xfffffffd01247547 */ /* 0x000fec000b83ffff */
.L_x_12:
[----:B------:R-:W-:Y:S05]  /*0580*/  BRA.U !UP0, `(.L_x_11) ;  /* 0x00000005083c7547 */ /* 0x000fea000b800000 */
[----:B------:R-:W-:Y:S02]  /*0590*/  UISETP.GE.U32.AND UP0, UPT, UR6, 0x4, UPT ;  /* 0x000000040600788c */ /* 0x000fe4000bf06070 */
[----:B------:R-:W-:-:S04]  /*05a0*/  ULOP3.LUT UR7, UR5, 0x3, URZ, 0xc0, !UPT ;  /* 0x0000000305077892 */ /* 0x000fc8000f8ec0ff */
[----:B------:R-:W-:-:S03]  /*05b0*/  UISETP.NE.AND UP1, UPT, UR7, URZ, UPT ;  /* 0x000000ff0700728c */ /* 0x000fc6000bf25270 */
[----:B------:R-:W-:Y:S08]  /*05c0*/  BRA.U !UP0, `(.L_x_14) ;  /* 0x00000001088c7547 */ /* 0x000ff0000b800000 */
[----:B------:R-:W0:Y:S01]  /*05d0*/  LDC.64 R10, c[0x0][0x388] ;  /* 0x0000e200ff0a7b82 */ /* 0x000e220000000a00 */
[----:B------:R-:W1:Y:S01]  /*05e0*/  LDCU.64 UR10, c[0x0][0x380] ;  /* 0x00007000ff0a77ac */ /* 0x000e620008000a00 */
[----:B------:R-:W-:Y:S01]  /*05f0*/  IMAD R7, R3, UR4, R0 ;  /* 0x0000000403077c24 */ /* 0x000fe2000f8e0200 */
[C---:B------:R-:W-:Y:S02]  /*0600*/  IADD3 R5, PT, PT, R18.reuse, UR4, RZ ;  /* 0x0000000412057c10 */ /* 0x040fe4000fffe0ff */
[----:B------:R-:W-:-:S03]  /*0610*/  IADD3 R2, P0, PT, R18, UR4, RZ ;  /* 0x0000000412027c10 */ /* 0x000fc6000ff1e0ff */
[----:B------:R-:W2:Y:S01]  /*0620*/  LDC.64 R8, c[0x0][0x380] ;  /* 0x0000e000ff087b82 */ /* 0x000ea20000000a00 */
[----:B0-----:R-:W-:-:S04]  /*0630*/  IMAD.WIDE R10, R7, 0x2, R10 ;  /* 0x00000002070a7825 */ /* 0x001fc800078e020a */
[----:B------:R-:W-:Y:S02]  /*0640*/  IMAD.WIDE R12, R3, 0x2, R10 ;  /* 0x00000002030c7825 */ /* 0x000fe400078e020a */
[----:B------:R-:W3:Y:S02]  /*0650*/  LDG.E.U16 R10, desc[UR8][R10.64] ;  /* 0x000000080a0a7981 */ /* 0x000ee4000c1e1500 */
[----:B--2---:R-:W-:Y:S01]  /*0660*/  IMAD.WIDE.U32 R8, R5, 0x2, R8 ;  /* 0x0000000205087825 */ /* 0x004fe200078e0008 */
[----:B------:R-:W-:Y:S02]  /*0670*/  IADD3.X R5, PT, PT, RZ, RZ, RZ, P0, !PT ;  /* 0x000000ffff057210 */ /* 0x000fe400007fe4ff */
[C---:B-1----:R-:W-:Y:S01]  /*0680*/  LEA R4, P0, R2.reuse, UR10, 0x1 ;  /* 0x0000000a02047c11 */ /* 0x042fe2000f8008ff */
[----:B------:R-:W-:Y:S02]  /*0690*/  IMAD.WIDE R14, R3, 0x2, R12 ;  /* 0x00000002030e7825 */ /* 0x000fe400078e020c */
[----:B------:R-:W2:Y:S01]  /*06a0*/  LDG.E.U16 R8, desc[UR8][R8.64] ;  /* 0x0000000808087981 */ /* 0x000ea2000c1e1500 */
[----:B------:R-:W-:-:S03]  /*06b0*/  LEA.HI.X R5, R2, UR11, R5, 0x1, P0 ;  /* 0x0000000b02057c11 */ /* 0x000fc600080f0c05 */
[----:B------:R-:W4:Y:S01]  /*06c0*/  LDG.E.U16 R12, desc[UR8][R12.64] ;  /* 0x000000080c0c7981 */ /* 0x000f22000c1e1500 */
[----:B------:R-:W-:-:S03]  /*06d0*/  IMAD.WIDE R6, R3, 0x2, R14 ;  /* 0x0000000203067825 */ /* 0x000fc600078e020e */
[----:B------:R-:W5:Y:S04]  /*06e0*/  LDG.E.U16 R16, desc[UR8][R4.64+0x2] ;  /* 0x0000020804107981 */ /* 0x000f68000c1e1500 */
[----:B------:R-:W5:Y:S04]  /*06f0*/  LDG.E.U16 R17, desc[UR8][R4.64+0x4] ;  /* 0x0000040804117981 */ /* 0x000f68000c1e1500 */
[----:B------:R-:W5:Y:S04]  /*0700*/  LDG.E.U16 R14, desc[UR8][R14.64] ;  /* 0x000000080e0e7981 */ /* 0x000f68000c1e1500 */
[----:B------:R-:W5:Y:S04]  /*0710*/  LDG.E.U16 R20, desc[UR8][R4.64+0x6] ;  /* 0x0000060804147981 */ /* 0x000f68000c1e1500 */
[----:B------:R-:W5:Y:S01]  /*0720*/  LDG.E.U16 R6, desc[UR8][R6.64] ;  /* 0x0000000806067981 */ /* 0x000f62000c1e1500 */
[----:B------:R-:W-:Y:S01]  /*0730*/  UIADD3 UR4, UPT, UPT, UR4, 0x4, URZ ;  /* 0x0000000404047890 */ /* 0x000fe2000fffe0ff */
[----:B--2---:R-:W-:-:S02]  /*0740*/  HADD2.F32 R2, -RZ, R8.H0_H0 ;  /* 0x20000008ff027230 */ /* 0x004fc40000004100 */
[----:B---3--:R-:W-:Y:S02]  /*0750*/  HADD2.F32 R8, -RZ, R10.H0_H0 ;  /* 0x2000000aff087230 */ /* 0x008fe40000004100 */
[----:B----4-:R-:W-:-:S03]  /*0760*/  HADD2.F32 R10, -RZ, R12.H0_H0 ;  /* 0x2000000cff0a7230 */ /* 0x010fc60000004100 */
[----:B------:R-:W-:Y:S01]  /*0770*/  FFMA R2, R2, R8, R23 ;  /* 0x0000000802027223 */ /* 0x000fe20000000017 */
[----:B-----5:R-:W-:Y:S02]  /*0780*/  HADD2.F32 R9, -RZ, R16.H0_H0 ;  /* 0x20000010ff097230 */ /* 0x020fe40000004100 */
[----:B------:R-:W-:-:S03]  /*0790*/  HADD2.F32 R17, -RZ, R17.H0_H0 ;  /* 0x20000011ff117230 */ /* 0x000fc60000004100 */
[----:B------:R-:W-:Y:S01]  /*07a0*/  FFMA R2, R9, R10, R2 ;  /* 0x0000000a09027223 */ /* 0x000fe20000000002 */
[----:B------:R-:W-:Y:S02]  /*07b0*/  HADD2.F32 R8, -RZ, R14.H0_H0 ;  /* 0x2000000eff087230 */ /* 0x000fe40000004100 */
[----:B------:R-:W-:-:S03]  /*07c0*/  HADD2.F32 R23, -RZ, R20.H0_H0 ;  /* 0x20000014ff177230 */ /* 0x000fc60000004100 */
[----:B------:R-:W-:Y:S01]  /*07d0*/  FFMA R2, R17, R8, R2 ;  /* 0x0000000811027223 */ /* 0x000fe20000000002 */
[----:B------:R-:W-:-:S05]  /*07e0*/  HADD2.F32 R6, -RZ, R6.H0_H0 ;  /* 0x20000006ff067230 */ /* 0x000fca0000004100 */
[----:B------:R-:W-:-:S07]  /*07f0*/  FFMA R23, R23, R6, R2 ;  /* 0x0000000617177223 */ /* 0x000fce0000000002 */
.L_x_14:
[----:B------:R-:W-:Y:S05]  /*0800*/  BRA.U !UP1, `(.L_x_11) ;  /* 0x00000001099c7547 */ /* 0x000fea000b800000 */
[----:B------:R-:W-:Y:S02]  /*0810*/  UISETP.NE.AND UP0, UPT, UR7, 0x1, UPT ;  /* 0x000000010700788c */ /* 0x000fe4000bf05270 */
[----:B------:R-:W-:-:S04]  /*0820*/  ULOP3.LUT UR5, UR5, 0x1, URZ, 0xc0, !UPT ;  /* 0x0000000105057892 */ /* 0x000fc8000f8ec0ff */
[----:B------:R-:W-:-:S03]  /*0830*/  UISETP.NE.U32.AND UP1, UPT, UR5, 0x1, UPT ;  /* 0x000000010500788c */ /* 0x000fc6000bf25070 */
[----:B------:R-:W-:Y:S08]  /*0840*/  BRA.U !UP0, `(.L_x_15) ;  /* 0x00000001085c7547 */ /* 0x000ff0000b800000 */
[----:B------:R-:W0:Y:S01]  /*0850*/  LDC.64 R6, c[0x0][0x388] ;  /* 0x0000e200ff067b82 */ /* 0x000e220000000a00 */
[----:B------:R-:W1:Y:S01]  /*0860*/  LDCU.64 UR6, c[0x0][0x380] ;  /* 0x00007000ff0677ac */ /* 0x000e620008000a00 */
[C---:B------:R-:W-:Y:S01]  /*0870*/  IADD3 R9, PT, PT, R18.reuse, UR4, RZ ;  /* 0x0000000412097c10 */ /* 0x040fe2000fffe0ff */
[----:B------:R-:W-:Y:S01]  /*0880*/  IMAD R11, R3, UR4, R0 ;  /* 0x00000004030b7c24 */ /* 0x000fe2000f8e0200 */
[----:B------:R-:W-:-:S04]  /*0890*/  IADD3 R2, P0, PT, R18, UR4, RZ ;  /* 0x0000000412027c10 */ /* 0x000fc8000ff1e0ff */
[----:B------:R-:W2:Y:S01]  /*08a0*/  LDC.64 R4, c[0x0][0x380] ;  /* 0x0000e000ff047b82 */ /* 0x000ea20000000a00 */
[----:B0-----:R-:W-:-:S04]  /*08b0*/  IMAD.WIDE R6, R11, 0x2, R6 ;  /* 0x000000020b067825 */ /* 0x001fc800078e0206 */
[----:B------:R-:W-:Y:S02]  /*08c0*/  IMAD.WIDE R10, R3, 0x2, R6 ;  /* 0x00000002030a7825 */ /* 0x000fe400078e0206 */
[----:B------:R-:W3:Y:S02]  /*08d0*/  LDG.E.U16 R6, desc[UR8][R6.64] ;  /* 0x0000000806067981 */ /* 0x000ee4000c1e1500 */
[----:B--2---:R-:W-:Y:S01]  /*08e0*/  IMAD.WIDE.U32 R4, R9, 0x2, R4 ;  /* 0x0000000209047825 */ /* 0x004fe200078e0004 */
[----:B------:R-:W-:Y:S01]  /*08f0*/  IADD3.X R9, PT, PT, RZ, RZ, RZ, P0, !PT ;  /* 0x000000ffff097210 */ /* 0x000fe200007fe4ff */
[----:B------:R-:W2:Y:S01]  /*0900*/  LDG.E.U16 R10, desc[UR8][R10.64] ;  /* 0x000000080a0a7981 */ /* 0x000ea2000c1e1500 */
[----:B-1----:R-:W-:-:S03]  /*0910*/  LEA R8, P0, R2, UR6, 0x1 ;  /* 0x0000000602087c11 */ /* 0x002fc6000f8008ff */
[----:B------:R-:W4:Y:S01]  /*0920*/  LDG.E.U16 R4, desc[UR8][R4.64] ;  /* 0x0000000804047981 */ /* 0x000f22000c1e1500 */
[----:B------:R-:W-:-:S05]  /*0930*/  LEA.HI.X R9, R2, UR7, R9, 0x1, P0 ;  /* 0x0000000702097c11 */ /* 0x000fca00080f0c09 */
[----:B------:R-:W5:Y:S01]  /*0940*/  LDG.E.U16 R8, desc[UR8][R8.64+0x2] ;  /* 0x0000020808087981 */ /* 0x000f62000c1e1500 */
[----:B------:R-:W-:Y:S01]  /*0950*/  UIADD3 UR4, UPT, UPT, UR4, 0x2, URZ ;  /* 0x0000000204047890 */ /* 0x000fe2000fffe0ff */
[----:B---3--:R-:W-:Y:S02]  /*0960*/  HADD2.F32 R12, -RZ, R6.H0_H0 ;  /* 0x20000006ff0c7230 */ /* 0x008fe40000004100 */
[----:B--2---:R-:W-:Y:S02]  /*0970*/  HADD2.F32 R14, -RZ, R10.H0_H0 ;  /* 0x2000000aff0e7230 */ /* 0x004fe40000004100 */
[----:B----4-:R-:W-:-:S05]  /*0980*/  HADD2.F32 R2, -RZ, R4.H0_H0 ;  /* 0x20000004ff027230 */ /* 0x010fca0000004100 */
[----:B------:R-:W-:Y:S01]  /*0990*/  FFMA R2, R2, R12, R23 ;  /* 0x0000000c02027223 */ /* 0x000fe20000000017 */
[----:B-----5:R-:W-:-:S05]  /*09a0*/  HADD2.F32 R13, -RZ, R8.H0_H0 ;  /* 0x20000008ff0d7230 */ /* 0x020fca0000004100 */
[----:B------:R-:W-:-:S07]  /*09b0*/  FFMA R23, R13, R14, R2 ;  /* 0x0000000e0d177223 */ /* 0x000fce0000000002 */
.L_x_15:
[----:B------:R-:W-:Y:S05]  /*09c0*/  BRA.U UP1, `(.L_x_11) ;  /* 0x00000001012c7547 */ /* 0x000fea000b800000 */
[----:B------:R-:W0:Y:S01]  /*09d0*/  LDC.64 R4, c[0x0][0x380] ;  /* 0x0000e000ff047b82 */ /* 0x000e220000000a00 */
[----:B------:R-:W-:Y:S01]  /*09e0*/  IADD3 R9, PT, PT, R18, UR4, RZ ;  /* 0x0000000412097c10 */ /* 0x000fe2000fffe0ff */
[----:B------:R-:W-:-:S06]  /*09f0*/  IMAD R11, R3, UR4, R0 ;  /* 0x00000004030b7c24 */ /* 0x000fcc000f8e0200 */
[----:B------:R-:W1:Y:S01]  /*0a00*/  LDC.64 R6, c[0x0][0x388] ;  /* 0x0000e200ff067b82 */ /* 0x000e620000000a00 */
[----:B0-----:R-:W-:-:S06]  /*0a10*/  IMAD.WIDE.U32 R4, R9, 0x2, R4 ;  /* 0x0000000209047825 */ /* 0x001fcc00078e0004 */
[----:B------:R-:W2:Y:S01]  /*0a20*/  LDG.E.U16 R4, desc[UR8][R4.64] ;  /* 0x0000000804047981 */ /* 0x000ea2000c1e1500 */
[----:B-1----:R-:W-:-:S06]  /*0a30*/  IMAD.WIDE R6, R11, 0x2, R6 ;  /* 0x000000020b067825 */ /* 0x002fcc00078e0206 */
[----:B------:R-:W3:Y:S01]  /*0a40*/  LDG.E.U16 R6, desc[UR8][R6.64] ;  /* 0x0000000806067981 */ /* 0x000ee2000c1e1500 */
[----:B--2---:R-:W-:Y:S02]  /*0a50*/  HADD2.F32 R2, -RZ, R4.H0_H0 ;  /* 0x20000004ff027230 */ /* 0x004fe40000004100 */
[----:B---3--:R-:W-:-:S05]  /*0a60*/  HADD2.F32 R8, -RZ, R6.H0_H0 ;  /* 0x20000006ff087230 */ /* 0x008fca0000004100 */
[----:B------:R-:W-:-:S07]  /*0a70*/  FFMA R23, R2, R8, R23 ;  /* 0x0000000802177223 */ /* 0x000fce0000000017 */
.L_x_11:
[----:B------:R-:W0:Y:S01]  /*0a80*/  LDC.64 R4, c[0x0][0x390] ;  /* 0x0000e400ff047b82 */ /* 0x000e220000000a00 */
[----:B------:R-:W-:-:S04]  /*0a90*/  IMAD R3, R19, R3, R0 ;  /* 0x0000000313037224 */ /* 0x000fc800078e0200 */
[----:B0-----:R-:W-:-:S05]  /*0aa0*/  IMAD.WIDE R2, R3, 0x4, R4 ;  /* 0x0000000403027825 */ /* 0x001fca00078e0204 */
[----:B------:R-:W-:Y:S01]  /*0ab0*/  STG.E desc[UR8][R2.64], R23 ;  /* 0x0000001702007986 */ /* 0x000fe2000c101908 */
[----:B------:R-:W-:Y:S05]  /*0ac0*/  EXIT ;  /* 0x000000000000794d */ /* 0x000fea0003800000 */
.L_x_16:
        /* <DEDUP_REMOVED lines=11> */
.L_x_23:


//--------------------- .text._Z10matmulFP32PfS_S_iii --------------------------
	.section	.text._Z10matmulFP32PfS_S_iii,"ax",@progbits
	.align	128
        .global         _Z10matmulFP32PfS_S_iii
        .type           _Z10matmulFP32PfS_S_iii,@function
        .size           _Z10matmulFP32PfS_S_iii,(.L_x_24 - _Z10matmulFP32PfS_S_iii)
        .other          _Z10matmulFP32PfS_S_iii,@"STO_CUDA_ENTRY STV_DEFAULT"
_Z10matmulFP32PfS_S_iii:
.text._Z10matmulFP32PfS_S_iii:
        /* <DEDUP_REMOVED lines=13> */
[----:B------:R-:W0:Y:S01]  /*00d0*/  LDC R2, c[0x0][0x3a0] ;  /* 0x0000e800ff027b82 */ /* 0x000e220000000800 */
[----:B------:R-:W1:Y:S01]  /*00e0*/  LDCU.64 UR4, c[0x0][0x358] ;  /* 0x00006b00ff0477ac */ /* 0x000e620008000a00 */
[----:B------:R-:W-:Y:S01]  /*00f0*/  HFMA2 R24, -RZ, RZ, 0, 0 ;  /* 0x00000000ff187431 */ /* 0x000fe200000001ff */
[----:B0-----:R-:W-:-:S13]  /*0100*/  ISETP.GE.AND P0, PT, R2, 0x1, PT ;  /* 0x000000010200780c */ /* 0x001fda0003f06270 */
[----:B-1----:R-:W-:Y:S05]  /*0110*/  @!P0 BRA `(.L_x_17) ;  /* 0x0000000400e08947 */ /* 0x002fea0003800000 */
[C---:B------:R-:W-:Y:S01]  /*0120*/  ISETP.GE.U32.AND P1, PT, R2.reuse, 0x8, PT ;  /* 0x000000080200780c */ /* 0x040fe20003f26070 */
[----:B------:R-:W-:Y:S01]  /*0130*/  IMAD R20, R19, R2, RZ ;  /* 0x0000000213147224 */ /* 0x000fe200078e02ff */
[----:B------:R-:W-:Y:S02]  /*0140*/  LOP3.LUT R27, R2, 0x7, RZ, 0xc0, !PT ;  /* 0x00000007021b7812 */ /* 0x000fe400078ec0ff */
[----:B------:R-:W-:Y:S02]  /*0150*/  MOV R24, RZ ;  /* 0x000000ff00187202 */ /* 0x000fe40000000f00 */
[----:B------:R-:W-:Y:S02]  /*0160*/  ISETP.NE.AND P0, PT, R27, RZ, PT ;  /* 0x000000ff1b00720c */ /* 0x000fe40003f05270 */
[----:B------:R-:W-:-:S05]  /*0170*/  MOV R21, RZ ;  /* 0x000000ff00157202 */ /* 0x000fca0000000f00 */
[----:B------:R-:W-:Y:S06]  /*0180*/  @!P1 BRA `(.L_x_18) ;  /* 0x0000000000c49947 */ /* 0x000fec0003800000 */
[----:B------:R-:W0:Y:S01]  /*0190*/  LDC.64 R4, c[0x0][0x380] ;  /* 0x0000e000ff047b82 */ /* 0x000e220000000a00 */
[----:B------:R-:W-:Y:S02]  /*01a0*/  LOP3.LUT R21, R2, 0x7ffffff8, RZ, 0xc0, !PT ;  /* 0x7ffffff802157812 */ /* 0x000fe400078ec0ff */
[----:B------:R-:W-:Y:S02]  /*01b0*/  MOV R24, RZ ;  /* 0x000000ff00187202 */ /* 0x000fe40000000f00 */
[----:B------:R-:W-:Y:S02]  /*01c0*/  MOV R18, R0 ;  /* 0x0000000000127202 */ /* 0x000fe40000000f00 */
[----:B------:R-:W-:Y:S01]  /*01d0*/  IADD3 R22, PT, PT, -R21, RZ, RZ ;  /* 0x000000ff15167210 */ /* 0x000fe20007ffe1ff */
[----:B0-----:R-:W-:-:S03]  /*01e0*/  IMAD.WIDE.U32 R4, R20, 0x4, R4 ;  /* 0x0000000414047825 */ /* 0x001fc600078e0004 */
[----:B------:R-:W-:-:S04]  /*01f0*/  IADD3 R6, P1, PT, R4, 0x10, RZ ;  /* 0x0000001004067810 */ /* 0x000fc80007f3e0ff */
[----:B------:R-:W-:-:S09]  /*0200*/  IADD3.X R7, PT, PT, RZ, R5, RZ, P1, !PT ;  /* 0x00000005ff077210 */ /* 0x000fd20000ffe4ff */
.L_x_19:
[----:B------:R-:W0:Y:S01]  /*0210*/  LDC.64 R16, c[0x0][0x388] ;  /* 0x0000e200ff107b82 */ /* 0x000e220000000a00 */
[----:B------:R-:W-:Y:S02]  /*0220*/  MOV R4, R6 ;  /* 0x0000000600047202 */ /* 0x000fe40000000f00 */
[----:B------:R-:W-:-:S05]  /*0230*/  MOV R5, R7 ;  /* 0x0000000700057202 */ /* 0x000fca0000000f00 */
[----:B------:R-:W2:Y:S04]  /*0240*/  LDG.E R25, desc[UR4][R4.64+-0x10] ;  /* 0xfffff00404197981 */ /* 0x000ea8000c1e1900 */
[----:B------:R-:W3:Y:S04]  /*0250*/  LDG.E R23, desc[UR4][R4.64+-0xc] ;  /* 0xfffff40404177981 */ /* 0x000ee8000c1e1900 */
[----:B------:R-:W4:Y:S04]  /*0260*/  LDG.E R29, desc[UR4][R4.64+-0x8] ;  /* 0xfffff804041d7981 */ /* 0x000f28000c1e1900 */
[----:B------:R-:W5:Y:S01]  /*0270*/  LDG.E R28, desc[UR4][R4.64+-0x4] ;  /* 0xfffffc04041c7981 */ /* 0x000f62000c1e1900 */
[----:B0-----:R-:W-:-:S05]  /*0280*/  IMAD.WIDE R16, R18, 0x4, R16 ;  /* 0x0000000412107825 */ /* 0x001fca00078e0210 */
[----:B------:R0:W2:Y:S01]  /*0290*/  LDG.E R26, desc[UR4][R16.64] ;  /* 0x00000004101a7981 */ /* 0x0000a2000c1e1900 */
[----:B------:R-:W-:-:S04]  /*02a0*/  IMAD.WIDE R14, R3, 0x4, R16 ;  /* 0x00000004030e7825 */ /* 0x000fc800078e0210 */
[C---:B------:R-:W-:Y:S02]  /*02b0*/  IMAD.WIDE R6, R3.reuse, 0x4, R14 ;  /* 0x0000000403067825 */ /* 0x040fe400078e020e */
[----:B------:R-:W3:Y:S02]  /*02c0*/  LDG.E R14, desc[UR4][R14.64] ;  /* 0x000000040e0e7981 */ /* 0x000ee4000c1e1900 */
[C---:B------:R-:W-:Y:S02]  /*02d0*/  IMAD.WIDE R10, R3.reuse, 0x4, R6 ;  /* 0x00000004030a7825 */ /* 0x040fe400078e0206 */
[----:B------:R-:W4:Y:S02]  /*02e0*/  LDG.E R6, desc[UR4][R6.64] ;  /* 0x0000000406067981 */ /* 0x000f24000c1e1900 */
[C---:B------:R-:W-:Y:S02]  /*02f0*/  IMAD.WIDE R8, R3.reuse, 0x4, R10 ;  /* 0x0000000403087825 */ /* 0x040fe400078e020a */
[----:B------:R-:W5:Y:S02]  /*0300*/  LDG.E R10, desc[UR4][R10.64] ;  /* 0x000000040a0a7981 */ /* 0x000f64000c1e1900 */
[----:B------:R-:W-:-:S02]  /*0310*/  IMAD.WIDE R12, R3, 0x4, R8 ;  /* 0x00000004030c7825 */ /* 0x000fc400078e0208 */
[----:B------:R-:W5:Y:S04]  /*0320*/  LDG.E R7, desc[UR4][R4.64] ;  /* 0x0000000404077981 */ /* 0x000f68000c1e1900 */
[----:B------:R-:W5:Y:S01]  /*0330*/  LDG.E R8, desc[UR4][R8.64] ;  /* 0x0000000408087981 */ /* 0x000f62000c1e1900 */
[----:B0-----:R-:W-:-:S03]  /*0340*/  IMAD.WIDE R16, R3, 0x4, R12 ;  /* 0x0000000403107825 */ /* 0x001fc600078e020c */
[----:B------:R-:W5:Y:S04]  /*0350*/  LDG.E R12, desc[UR4][R12.64] ;  /* 0x000000040c0c7981 */ /* 0x000f68000c1e1900 */
[----:B------:R-:W5:Y:S04]  /*0360*/  LDG.E R15, desc[UR4][R16.64] ;  /* 0x00000004100f7981 */ /* 0x000f68000c1e1900 */
[----:B------:R-:W5:Y:S04]  /*0370*/  LDG.E R9, desc[UR4][R4.64+0x4] ;  /* 0x0000040404097981 */ /* 0x000f68000c1e1900 */
[----:B------:R-:W5:Y:S01]  /*0380*/  LDG.E R11, desc[UR4][R4.64+0xc] ;  /* 0x00000c04040b7981 */ /* 0x000f62000c1e1900 */
[----:B--2---:R-:W-:Y:S01]  /*0390*/  FFMA R26, R25, R26, R24 ;  /* 0x0000001a191a7223 */ /* 0x004fe20000000018 */
[----:B------:R-:W-:-:S02]  /*03a0*/  IMAD.WIDE R24, R3, 0x4, R16 ;  /* 0x0000000403187825 */ /* 0x000fc400078e0210 */
[----:B------:R-:W2:Y:S04]  /*03b0*/  LDG.E R16, desc[UR4][R4.64+0x8] ;  /* 0x0000080404107981 */ /* 0x000ea8000c1e1900 */
[----:B------:R-:W2:Y:S01]  /*03c0*/  LDG.E R24, desc[UR4][R24.64] ;  /* 0x0000000418187981 */ /* 0x000ea2000c1e1900 */
[----:B---3--:R-:W-:Y:S01]  /*03d0*/  FFMA R14, R23, R14, R26 ;  /* 0x0000000e170e7223 */ /* 0x008fe2000000001a */
[----:B------:R-:W-:-:S03]  /*03e0*/  IADD3 R22, PT, PT, R22, 0x8, RZ ;  /* 0x0000000816167810 */ /* 0x000fc60007ffe0ff */
[----:B----4-:R-:W-:Y:S01]  /*03f0*/  FFMA R29, R29, R6, R14 ;  /* 0x000000061d1d7223 */ /* 0x010fe2000000000e */
[----:B------:R-:W-:-:S03]  /*0400*/  ISETP.NE.AND P1, PT, R22, RZ, PT ;  /* 0x000000ff1600720c */ /* 0x000fc60003f25270 */
[----:B-----5:R-:W-:Y:S01]  /*0410*/  FFMA R10, R28, R10, R29 ;  /* 0x0000000a1c0a7223 */ /* 0x020fe2000000001d */
[----:B------:R-:W-:-:S03]  /*0420*/  IADD3 R6, P2, PT, R4, 0x20, RZ ;  /* 0x0000002004067810 */ /* 0x000fc60007f5e0ff */
[----:B------:R-:W-:Y:S01]  /*0430*/  FFMA R8, R7, R8, R10 ;  /* 0x0000000807087223 */ /* 0x000fe2000000000a */
[----:B------:R-:W-:Y:S02]  /*0440*/  IADD3.X R7, PT, PT, RZ, R5, RZ, P2, !PT ;  /* 0x00000005ff077210 */ /* 0x000fe400017fe4ff */
[----:B------:R-:W-:Y:S01]  /*0450*/  LEA R18, R3, R18, 0x3 ;  /* 0x0000001203127211 */ /* 0x000fe200078e18ff */
[----:B------:R-:W-:-:S04]  /*0460*/  FFMA R9, R9, R12, R8 ;  /* 0x0000000c09097223 */ /* 0x000fc80000000008 */
[----:B--2---:R-:W-:-:S04]  /*0470*/  FFMA R16, R16, R15, R9 ;  /* 0x0000000f10107223 */ /* 0x004fc80000000009 */
[----:B------:R-:W-:Y:S01]  /*0480*/  FFMA R24, R11, R24, R16 ;  /* 0x000000180b187223 */ /* 0x000fe20000000010 */
[----:B------:R-:W-:Y:S06]  /*0490*/  @P1 BRA `(.L_x_19) ;  /* 0xfffffffc005c1947 */ /* 0x000fec000383ffff */
.L_x_18:
[----:B------:R-:W-:Y:S05]  /*04a0*/  @!P0 BRA `(.L_x_17) ;  /* 0x0000000000fc8947 */ /* 0x000fea0003800000 */
[----:B------:R-:W-:Y:S02]  /*04b0*/  ISETP.GE.U32.AND P1, PT, R27, 0x4, PT ;  /* 0x000000041b00780c */ /* 0x000fe40003f26070 */
[----:B------:R-:W-:-:S04]  /*04c0*/  LOP3.LUT R16, R2, 0x3, RZ, 0xc0, !PT ;  /* 0x0000000302107812 */ /* 0x000fc800078ec0ff */
[----:B------:R-:W-:-:S07]  /*04d0*/  ISETP.NE.AND P0, PT, R16, RZ, PT ;  /* 0x000000ff1000720c */ /* 0x000fce0003f05270 */
[----:B------:R-:W-:Y:S06]  /*04e0*/  @!P1 BRA `(.L_x_20) ;  /* 0x00000000006c9947 */ /* 0x000fec0003800000 */
[----:B------:R-:W0:Y:S01]  /*04f0*/  LDC.64 R6, c[0x0][0x388] ;  /* 0x0000e200ff067b82 */ /* 0x000e220000000a00 */
[----:B------:R-:W1:Y:S01]  /*0500*/  LDCU.64 UR6, c[0x0][0x380] ;  /* 0x00007000ff0677ac */ /* 0x000e620008000a00 */
[----:B------:R-:W-:Y:S01]  /*0510*/  IMAD R9, R21, R3, R0 ;  /* 0x0000000315097224 */ /* 0x000fe200078e0200 */
[CC--:B------:R-:W-:Y:S02]  /*0520*/  IADD3 R5, PT, PT, R20.reuse, R21.reuse, RZ ;  /* 0x0000001514057210 */ /* 0x0c0fe40007ffe0ff */
[----:B------:R-:W-:-:S03]  /*0530*/  IADD3 R10, P1, PT, R20, R21, RZ ;  /* 0x00000015140a7210 */ /* 0x000fc60007f3e0ff */
[----:B------:R-:W2:Y:S01]  /*0540*/  LDC.64 R14, c[0x0][0x380] ;  /* 0x0000e000ff0e7b82 */ /* 0x000ea20000000a00 */
[----:B0-----:R-:W-:-:S04]  /*0550*/  IMAD.WIDE R6, R9, 0x4, R6 ;  /* 0x0000000409067825 */ /* 0x001fc800078e0206 */
[----:B------:R-:W-:Y:S02]  /*0560*/  IMAD.WIDE R8, R3, 0x4, R6 ;  /* 0x0000000403087825 */ /* 0x000fe400078e0206 */
[----:B------:R-:W3:Y:S02]  /*0570*/  LDG.E R6, desc[UR4][R6.64] ;  /* 0x0000000406067981 */ /* 0x000ee4000c1e1900 */
[----:B--2---:R-:W-:Y:S01]  /*0580*/  IMAD.WIDE.U32 R14, R5, 0x4, R14 ;  /* 0x00000004050e7825 */ /* 0x004fe200078e000e */
[----:B------:R-:W-:Y:S02]  /*0590*/  IADD3.X R5, PT, PT, RZ, RZ, RZ, P1, !PT ;  /* 0x000000ffff057210 */ /* 0x000fe40000ffe4ff */
[----:B-1----:R-:W-:-:S03]  /*05a0*/  LEA R4, P1, R10, UR6, 0x2 ;  /* 0x000000060a047c11 */ /* 0x002fc6000f8210ff */
[----:B------:R-:W3:Y:S01]  /*05b0*/  LDG.E R15, desc[UR4][R14.64] ;  /* 0x000000040e0f7981 */ /* 0x000ee2000c1e1900 */
[----:B------:R-:W-:Y:S01]  /*05c0*/  LEA.HI.X R5, R10, UR7, R5, 0x2, P1 ;  /* 0x000000070a057c11 */ /* 0x000fe200088f1405 */
[C---:B------:R-:W-:Y:S02]  /*05d0*/  IMAD.WIDE R10, R3.reuse, 0x4, R8 ;  /* 0x00000004030a7825 */ /* 0x040fe400078e0208 */
[----:B------:R-:W2:Y:S04]  /*05e0*/  LDG.E R8, desc[UR4][R8.64] ;  /* 0x0000000408087981 */ /* 0x000ea8000c1e1900 */
[----:B------:R-:W2:Y:S01]  /*05f0*/  LDG.E R17, desc[UR4][R4.64+0x4] ;  /* 0x0000040404117981 */ /* 0x000ea2000c1e1900 */
[----:B------:R-:W-:-:S03]  /*0600*/  IMAD.WIDE R12, R3, 0x4, R10 ;  /* 0x00000004030c7825 */ /* 0x000fc600078e020a */
[----:B------:R-:W4:Y:S04]  /*0610*/  LDG.E R22, desc[UR4][R10.64] ;  /* 0x000000040a167981 */ /* 0x000f28000c1e1900 */
[----:B------:R-:W4:Y:S04]  /*0620*/  LDG.E R18, desc[UR4][R4.64+0x8] ;  /* 0x0000080404127981 */ /* 0x000f28000c1e1900 */
[----:B------:R-:W5:Y:S04]  /*0630*/  LDG.E R26, desc[UR4][R4.64+0xc] ;  /* 0x00000c04041a7981 */ /* 0x000f68000c1e1900 */
[----:B------:R-:W5:Y:S01]  /*0640*/  LDG.E R12, desc[UR4][R12.64] ;  /* 0x000000040c0c7981 */ /* 0x000f62000c1e1900 */
[----:B------:R-:W-:Y:S01]  /*0650*/  IADD3 R21, PT, PT, R21, 0x4, RZ ;  /* 0x0000000415157810 */ /* 0x000fe20007ffe0ff */
[----:B---3--:R-:W-:-:S04]  /*0660*/  FFMA R24, R15, R6, R24 ;  /* 0x000000060f187223 */ /* 0x008fc80000000018 */
[----:B--2---:R-:W-:-:S04]  /*0670*/  FFMA R17, R17, R8, R24 ;  /* 0x0000000811117223 */ /* 0x004fc80000000018 */
[----:B----4-:R-:W-:-:S04]  /*0680*/  FFMA R17, R18, R22, R17 ;  /* 0x0000001612117223 */ /* 0x010fc80000000011 */
[----:B-----5:R-:W-:-:S07]  /*0690*/  FFMA R24, R26, R12, R17 ;  /* 0x0000000c1a187223 */ /* 0x020fce0000000011 */
.L_x_20:
[----:B------:R-:W-:Y:S05]  /*06a0*/  @!P0 BRA `(.L_x_17) ;  /* 0x00000000007c8947 */ /* 0x000fea0003800000 */
[----:B------:R-:W-:Y:S01]  /*06b0*/  ISETP.NE.AND P1, PT, R16, 0x1, PT ;  /* 0x000000011000780c */ /* 0x000fe20003f25270 */
[----:B------:R-:W0:Y:S01]  /*06c0*/  LDC.64 R12, c[0x0][0x380] ;  /* 0x0000e000ff0c7b82 */ /* 0x000e220000000a00 */
[----:B------:R-:W-:-:S04]  /*06d0*/  LOP3.LUT R2, R2, 0x1, RZ, 0xc0, !PT ;  /* 0x0000000102027812 */ /* 0x000fc800078ec0ff */
[----:B------:R-:W-:-:S03]  /*06e0*/  ISETP.NE.U32.AND P0, PT, R2, 0x1, PT ;  /* 0x000000010200780c */ /* 0x000fc60003f05070 */
[----:B------:R-:W1:Y:S04]  /*06f0*/  LDC.64 R10, c[0x0][0x388] ;  /* 0x0000e200ff0a7b82 */ /* 0x000e680000000a00 */
[CC--:B------:R-:W-:Y:S02]  /*0700*/  @P1 IADD3 R15, PT, PT, R20.reuse, R21.reuse, RZ ;  /* 0x00000015140f1210 */ /* 0x0c0fe40007ffe0ff */
[----:B------:R-:W-:Y:S02]  /*0710*/  @P1 IADD3 R2, P2, PT, R20, R21, RZ ;  /* 0x0000001514021210 */ /* 0x000fe40007f5e0ff */
[----:B------:R-:W2:Y:S02]  /*0720*/  @P1 LDC.64 R4, c[0x0][0x380] ;  /* 0x0000e000ff041b82 */ /* 0x000ea40000000a00 */
[----:B------:R-:W-:-:S06]  /*0730*/  @P1 IADD3.X R14, PT, PT, RZ, RZ, RZ, P2, !PT ;  /* 0x000000ffff0e1210 */ /* 0x000fcc00017fe4ff */
[----:B------:R-:W3:Y:S01]  /*0740*/  LDC.64 R6, c[0x0][0x380] ;  /* 0x0000e000ff067b82 */ /* 0x000ee20000000a00 */
[----:B0-----:R-:W-:-:S04]  /*0750*/  @P1 IMAD.WIDE.U32 R12, R15, 0x4, R12 ;  /* 0x000000040f0c1825 */ /* 0x001fc800078e000c */
[C---:B------:R-:W-:Y:S01]  /*0760*/  @P1 IMAD R15, R21.reuse, R3, R0 ;  /* 0x00000003150f1224 */ /* 0x040fe200078e0200 */
[----:B------:R-:W-:Y:S01]  /*0770*/  @P1 IADD3 R21, PT, PT, R21, 0x2, RZ ;  /* 0x0000000215151810 */ /* 0x000fe20007ffe0ff */
[----:B------:R-:W4:Y:S01]  /*0780*/  @P1 LDG.E R13, desc[UR4][R12.64] ;  /* 0x000000040c0d1981 */ /* 0x000f22000c1e1900 */
[----:B------:R-:W0:Y:S01]  /*0790*/  LDC.64 R8, c[0x0][0x388] ;  /* 0x0000e200ff087b82 */ /* 0x000e220000000a00 */
[----:B-1----:R-:W-:Y:S01]  /*07a0*/  @P1 IMAD.WIDE R10, R15, 0x4, R10 ;  /* 0x000000040f0a1825 */ /* 0x002fe200078e020a */
[----:B------:R-:W-:Y:S02]  /*07b0*/  @!P0 IADD3 R17, PT, PT, R20, R21, RZ ;  /* 0x0000001514118210 */ /* 0x000fe40007ffe0ff */
[----:B--2---:R-:W-:Y:S01]  /*07c0*/  @P1 LEA R4, P2, R2, R4, 0x2 ;  /* 0x0000000402041211 */ /* 0x004fe200078410ff */
[----:B------:R-:W-:-:S03]  /*07d0*/  @!P0 IMAD R21, R21, R3, R0 ;  /* 0x0000000315158224 */ /* 0x000fc600078e0200 */
[----:B------:R-:W-:Y:S01]  /*07e0*/  @P1 LEA.HI.X R5, R2, R5, R14, 0x2, P2 ;  /* 0x0000000502051211 */ /* 0x000fe200010f140e */
[----:B------:R-:W-:Y:S01]  /*07f0*/  @P1 IMAD.WIDE R14, R3, 0x4, R10 ;  /* 0x00000004030e1825 */ /* 0x000fe200078e020a */
[----:B------:R-:W4:Y:S03]  /*0800*/  @P1 LDG.E R2, desc[UR4][R10.64] ;  /* 0x000000040a021981 */ /* 0x000f26000c1e1900 */
[----:B---3--:R-:W-:Y:S01]  /*0810*/  @!P0 IMAD.WIDE.U32 R6, R17, 0x4, R6 ;  /* 0x0000000411068825 */ /* 0x008fe200078e0006 */
[----:B------:R-:W2:Y:S04]  /*0820*/  @P1 LDG.E R5, desc[UR4][R4.64+0x4] ;  /* 0x0000040404051981 */ /* 0x000ea8000c1e1900 */
[----:B------:R-:W2:Y:S01]  /*0830*/  @P1 LDG.E R14, desc[UR4][R14.64] ;  /* 0x000000040e0e1981 */ /* 0x000ea2000c1e1900 */
[----:B0-----:R-:W-:-:S03]  /*0840*/  @!P0 IMAD.WIDE R8, R21, 0x4, R8 ;  /* 0x0000000415088825 */ /* 0x001fc600078e0208 */
[----:B------:R-:W3:Y:S04]  /*0850*/  @!P0 LDG.E R7, desc[UR4][R6.64] ;  /* 0x0000000406078981 */ /* 0x000ee8000c1e1900 */
[----:B------:R-:W3:Y:S01]  /*0860*/  @!P0 LDG.E R8, desc[UR4][R8.64] ;  /* 0x0000000408088981 */ /* 0x000ee2000c1e1900 */
[----:B----4-:R-:W-:-:S04]  /*0870*/  @P1 FFMA R2, R13, R2, R24 ;  /* 0x000000020d021223 */ /* 0x010fc80000000018 */
[----:B--2---:R-:W-:-:S04]  /*0880*/  @P1 FFMA R24, R5, R14, R2 ;  /* 0x0000000e05181223 */ /* 0x004fc80000000002 */
[----:B---3--:R-:W-:-:S07]  /*0890*/  @!P0 FFMA R24, R7, R8, R24 ;  /* 0x0000000807188223 */ /* 0x008fce0000000018 */
.L_x_17:
[----:B------:R-:W0:Y:S01]  /*08a0*/  LDC.64 R4, c[0x0][0x390] ;  /* 0x0000e400ff047b82 */ /* 0x000e220000000a00 */
[----:B------:R-:W-:-:S04]  /*08b0*/  IMAD R3, R19, R3, R0 ;  /* 0x0000000313037224 */ /* 0x000fc800078e0200 */
[----:B0-----:R-:W-:-:S05]  /*08c0*/  IMAD.WIDE R2, R3, 0x4, R4 ;  /* 0x0000000403027825 */ /* 0x001fca00078e0204 */
[----:B------:R-:W-:Y:S01]  /*08d0*/  STG.E desc[UR4][R2.64], R24 ;  /* 0x0000001802007986 */ /* 0x000fe2000c101904 */
[----:B------:R-:W-:Y:S05]  /*08e0*/  EXIT ;  /* 0x000000000000794d */ /* 0x000fea0003800000 */
.L_x_21:
        /* <DEDUP_REMOVED lines=9> */
.L_x_24:


//--------------------- .nv.shared.reserved.0     --------------------------
	.section	.nv.shared.reserved.0,"aw",@nobits
	.weak		__nv_reservedSMEM_offset_0_alias
	.size		__nv_reservedSMEM_offset_0_alias, 0, 64
	.other		__nv_reservedSMEM_offset_0_alias,@"STO_CUDA_RESERVED_SHARED STV_DEFAULT"
__nv_reservedSMEM_offset_0_alias:
	.zero		0
	.zero		64


//--------------------- .nv.constant0._Z10matmulWMMAP6__halfS0_Pfiii --------------------------
	.section	.nv.constant0._Z10matmulWMMAP6__halfS0_Pfiii,"a",@progbits
	.sectionflags	@""
	.align	4
.nv.constant0._Z10matmulWMMAP6__halfS0_Pfiii:
	.zero		932


//--------------------- .nv.constant0._Z10matmulFP16P6__halfS0_Pfiii --------------------------
	.section	.nv.constant0._Z10matmulFP16P6__halfS0_Pfiii,"a",@progbits
	.sectionflags	@""
	.align	4
.nv.constant0._Z10matmulFP16P6__halfS0_Pfiii:
	.zero		932


//--------------------- .nv.constant0._Z10matmulFP32PfS_S_iii --------------------------
	.section	.nv.constant0._Z10matmulFP32PfS_S_iii,"a",@progbits
	.sectionflags	@""
	.align	4
.nv.constant0._Z10matmulFP32PfS_S_iii:
	.zero		932


//--------------------- SYMBOLS --------------------------

	.type		.nv.reservedSmem.offset0,@object
	.size		.nv.reservedSmem.offset0,0x4
